	.target	sm_90a

	.elftype	@"ET_EXEC"


//--------------------- .note.nv.tkinfo           --------------------------
	.section	.note.nv.tkinfo,"",@"SHT_NOTE"
	.sectionflags	@"SHF_NOTE_NV_TKINFO"
	.tkinfo
        /*0018*/ 	.word	0x00000002
        /*0030*/ 	.string	""
        /*0030*/ 	.string	"ptxas"
        /*0030*/ 	.string	"Cuda compilation tools, release 13.0, V13.0.88"
        /*0030*/ 	.string	"Build cuda_13.0.r13.0/compiler.36424714_0"
        /*0030*/ 	.string	"-arch sm_90a -m 64 "



//--------------------- .note.nv.cuinfo           --------------------------
	.section	.note.nv.cuinfo,"",@"SHT_NOTE"
	.sectionflags	@"SHF_NOTE_NV_CUINFO"
        /*0018*/ 	.short	0x0002
        /*001a*/ 	.short	0x005a
        /*001c*/ 	.short	0x0082
	.zero		2


//--------------------- .nv.info                  --------------------------
	.section	.nv.info,"",@"SHT_CUDA_INFO"
	.align	4


	//----- nvinfo : EIATTR_REGCOUNT
	.align		4
        /*0000*/ 	.byte	0x04, 0x2f
        /*0002*/ 	.short	(.L_12 - .L_11)
	.align		4
.L_11:
        /*0004*/ 	.word	index@(_ZN7cutlass13device_kernelINS_4gemm6kernel13GemmUniversalIN4cute5tupleIJiiiiEEENS1_10collective13CollectiveMmaINS1_37MainloopSm90TmaGmmaWarpSpecializedFP8ILi20ENS5_IJNS4_1CILi2EEENSA_ILi1EEESC_EEENS1_35KernelTmaWarpSpecializedCooperativeEEENS5_IJNSA_ILi128EEENSA_ILi224EEENSA_ILi32EEEEEENS_12float_e4m3_tENS5_IJlSC_lEEESK_SL_NS4_8TiledMMAINS4_8MMA_AtomIJNS4_4SM904GMMA30MMA_64x32x32_F32E4M3E4M3_SS_TNILNSP_7ScaleInE1ELSR_1EEEEEENS4_6LayoutISD_NS5_IJSC_NSA_ILi0EEESV_EEEEENS5_IJNS4_10UnderscoreESY_SY_EEEEENS4_13SM90_TMA_LOADENS4_14ComposedLayoutINS4_7SwizzleILi1ELi4ELi3EEENS4_18smem_ptr_flag_bitsILi8EEENSU_INS5_IJNSA_ILi8EEESI_EEENS5_IJSI_SC_EEEEEEEvNS4_8identityENS4_23SM90_TMA_LOAD_MULTICASTES1B_vS1C_EENS_8epilogue10collective6detail29Sm90TmaWarpSpecializedAdapterINS1G_15DefaultEpilogueISK_SL_SL_NS1F_6thread17LinearCombinationISK_Li1EffLNS1K_9ScaleType4KindE0ELNS_15FloatRoundStyleE2ESK_EENS1_15EpilogueDefaultEEEEEvvEEEEvNT_6ParamsE)
        /*0008*/ 	.word	0x000000a8


	//----- nvinfo : EIATTR_FRAME_SIZE
	.align		4
.L_12:
        /*000c*/ 	.byte	0x04, 0x11
        /*000e*/ 	.short	(.L_14 - .L_13)
	.align		4
.L_13:
        /*0010*/ 	.word	index@(_ZN7cutlass13device_kernelINS_4gemm6kernel13GemmUniversalIN4cute5tupleIJiiiiEEENS1_10collective13CollectiveMmaINS1_37MainloopSm90TmaGmmaWarpSpecializedFP8ILi20ENS5_IJNS4_1CILi2EEENSA_ILi1EEESC_EEENS1_35KernelTmaWarpSpecializedCooperativeEEENS5_IJNSA_ILi128EEENSA_ILi224EEENSA_ILi32EEEEEENS_12float_e4m3_tENS5_IJlSC_lEEESK_SL_NS4_8TiledMMAINS4_8MMA_AtomIJNS4_4SM904GMMA30MMA_64x32x32_F32E4M3E4M3_SS_TNILNSP_7ScaleInE1ELSR_1EEEEEENS4_6LayoutISD_NS5_IJSC_NSA_ILi0EEESV_EEEEENS5_IJNS4_10UnderscoreESY_SY_EEEEENS4_13SM90_TMA_LOADENS4_14ComposedLayoutINS4_7SwizzleILi1ELi4ELi3EEENS4_18smem_ptr_flag_bitsILi8EEENSU_INS5_IJNSA_ILi8EEESI_EEENS5_IJSI_SC_EEEEEEEvNS4_8identityENS4_23SM90_TMA_LOAD_MULTICASTES1B_vS1C_EENS_8epilogue10collective6detail29Sm90TmaWarpSpecializedAdapterINS1G_15DefaultEpilogueISK_SL_SL_NS1F_6thread17LinearCombinationISK_Li1EffLNS1K_9ScaleType4KindE0ELNS_15FloatRoundStyleE2ESK_EENS1_15EpilogueDefaultEEEEEvvEEEEvNT_6ParamsE)
        /*0014*/ 	.word	0x00000020


	//----- nvinfo : EIATTR_MIN_STACK_SIZE
	.align		4
.L_14:
        /*0018*/ 	.byte	0x04, 0x12
        /*001a*/ 	.short	(.L_16 - .L_15)
	.align		4
.L_15:
        /*001c*/ 	.word	index@(_ZN7cutlass13device_kernelINS_4gemm6kernel13GemmUniversalIN4cute5tupleIJiiiiEEENS1_10collective13CollectiveMmaINS1_37MainloopSm90TmaGmmaWarpSpecializedFP8ILi20ENS5_IJNS4_1CILi2EEENSA_ILi1EEESC_EEENS1_35KernelTmaWarpSpecializedCooperativeEEENS5_IJNSA_ILi128EEENSA_ILi224EEENSA_ILi32EEEEEENS_12float_e4m3_tENS5_IJlSC_lEEESK_SL_NS4_8TiledMMAINS4_8MMA_AtomIJNS4_4SM904GMMA30MMA_64x32x32_F32E4M3E4M3_SS_TNILNSP_7ScaleInE1ELSR_1EEEEEENS4_6LayoutISD_NS5_IJSC_NSA_ILi0EEESV_EEEEENS5_IJNS4_10UnderscoreESY_SY_EEEEENS4_13SM90_TMA_LOADENS4_14ComposedLayoutINS4_7SwizzleILi1ELi4ELi3EEENS4_18smem_ptr_flag_bitsILi8EEENSU_INS5_IJNSA_ILi8EEESI_EEENS5_IJSI_SC_EEEEEEEvNS4_8identityENS4_23SM90_TMA_LOAD_MULTICASTES1B_vS1C_EENS_8epilogue10collective6detail29Sm90TmaWarpSpecializedAdapterINS1G_15DefaultEpilogueISK_SL_SL_NS1F_6thread17LinearCombinationISK_Li1EffLNS1K_9ScaleType4KindE0ELNS_15FloatRoundStyleE2ESK_EENS1_15EpilogueDefaultEEEEEvvEEEEvNT_6ParamsE)
        /*0020*/ 	.word	0x00000020
.L_16:


//--------------------- .nv.compat                --------------------------
	.section	.nv.compat,"",@"SHT_CUDA_COMPAT_INFO"
	.align	4
        /*0000*/ 	.byte	0x02, 0x09, 0x01, 0x00, 0x02, 0x02, 0x04, 0x00, 0x02, 0x05, 0x05, 0x00, 0x03, 0x07, 0x01, 0x01
        /*0010*/ 	.byte	0x02, 0x03, 0x01, 0x00, 0x02, 0x06, 0x01, 0x00, 0x04, 0x0b, 0x08, 0x00, 0x00, 0x00, 0x00, 0x00
        /*0020*/ 	.byte	0x00, 0x00, 0x00, 0x00


//--------------------- .nv.info._ZN7cutlass13device_kernelINS_4gemm6kernel13GemmUniversalIN4cute5tupleIJiiiiEEENS1_10collective13CollectiveMmaINS1_37MainloopSm90TmaGmmaWarpSpecializedFP8ILi20ENS5_IJNS4_1CILi2EEENSA_ILi1EEESC_EEENS1_35KernelTmaWarpSpecializedCooperativeEEENS5_IJNSA_ILi128EEENSA_ILi224EEENSA_ILi32EEEEEENS_12float_e4m3_tENS5_IJlSC_lEEESK_SL_NS4_8TiledMMAINS4_8MMA_AtomIJNS4_4SM904GMMA30MMA_64x32x32_F32E4M3E4M3_SS_TNILNSP_7ScaleInE1ELSR_1EEEEEENS4_6LayoutISD_NS5_IJSC_NSA_ILi0EEESV_EEEEENS5_IJNS4_10UnderscoreESY_SY_EEEEENS4_13SM90_TMA_LOADENS4_14ComposedLayoutINS4_7SwizzleILi1ELi4ELi3EEENS4_18smem_ptr_flag_bitsILi8EEENSU_INS5_IJNSA_ILi8EEESI_EEENS5_IJSI_SC_EEEEEEEvNS4_8identityENS4_23SM90_TMA_LOAD_MULTICASTES1B_vS1C_EENS_8epilogue10collective6detail29Sm90TmaWarpSpecializedAdapterINS1G_15DefaultEpilogueISK_SL_SL_NS1F_6thread17LinearCombinationISK_Li1EffLNS1K_9ScaleType4KindE0ELNS_15FloatRoundStyleE2ESK_EENS1_15EpilogueDefaultEEEEEvvEEEEvNT_6ParamsE --------------------------
	.section	.nv.info._ZN7cutlass13device_kernelINS_4gemm6kernel13GemmUniversalIN4cute5tupleIJiiiiEEENS1_10collective13CollectiveMmaINS1_37MainloopSm90TmaGmmaWarpSpecializedFP8ILi20ENS5_IJNS4_1CILi2EEENSA_ILi1EEESC_EEENS1_35KernelTmaWarpSpecializedCooperativeEEENS5_IJNSA_ILi128EEENSA_ILi224EEENSA_ILi32EEEEEENS_12float_e4m3_tENS5_IJlSC_lEEESK_SL_NS4_8TiledMMAINS4_8MMA_AtomIJNS4_4SM904GMMA30MMA_64x32x32_F32E4M3E4M3_SS_TNILNSP_7ScaleInE1ELSR_1EEEEEENS4_6LayoutISD_NS5_IJSC_NSA_ILi0EEESV_EEEEENS5_IJNS4_10UnderscoreESY_SY_EEEEENS4_13SM90_TMA_LOADENS4_14ComposedLayoutINS4_7SwizzleILi1ELi4ELi3EEENS4_18smem_ptr_flag_bitsILi8EEENSU_INS5_IJNSA_ILi8EEESI_EEENS5_IJSI_SC_EEEEEEEvNS4_8identityENS4_23SM90_TMA_LOAD_MULTICASTES1B_vS1C_EENS_8epilogue10collective6detail29Sm90TmaWarpSpecializedAdapterINS1G_15DefaultEpilogueISK_SL_SL_NS1F_6thread17LinearCombinationISK_Li1EffLNS1K_9ScaleType4KindE0ELNS_15FloatRoundStyleE2ESK_EENS1_15EpilogueDefaultEEEEEvvEEEEvNT_6ParamsE,"",@"SHT_CUDA_INFO"
	.sectionflags	@""
	.align	4


	//----- nvinfo : EIATTR_CUDA_API_VERSION
	.align		4
        /*0000*/ 	.byte	0x04, 0x37
        /*0002*/ 	.short	(.L_18 - .L_17)
.L_17:
        /*0004*/ 	.word	0x00000082


	//----- nvinfo : EIATTR_KPARAM_INFO
	.align		4
.L_18:
        /*0008*/ 	.byte	0x04, 0x17
        /*000a*/ 	.short	(.L_20 - .L_19)
.L_19:
        /*000c*/ 	.word	0x00000000
        /*0010*/ 	.short	0x0000
        /*0012*/ 	.short	0x0070
        /*0014*/ 	.byte	0x00, 0xf0, 0x01, 0x10


	//----- nvinfo : EIATTR_SPARSE_MMA_MASK
	.align		4
.L_20:
        /*0018*/ 	.byte	0x03, 0x50
        /*001a*/ 	.short	0x0000


	//----- nvinfo : EIATTR_MAXREG_COUNT
	.align		4
        /*001c*/ 	.byte	0x03, 0x1b
        /*001e*/ 	.short	0x00a8


	//----- nvinfo : EIATTR_NUM_BARRIERS
	.align		4
        /*0020*/ 	.byte	0x02, 0x4c
        /*0022*/ 	.byte	0x01
	.zero		1


	//----- nvinfo : EIATTR_ANNOTATIONS
	.align		4
        /*0024*/ 	.byte	0x04, 0x55
        /*0026*/ 	.short	(.L_22 - .L_21)


	//   ....[0]....
.L_21:
        /*0028*/ 	.word	0x00000001
        /*002c*/ 	.byte	0x40, 0x09, 0x00, 0x00, 0x01, 0x00, 0x00, 0x00, 0x30, 0x0a, 0x00, 0x00, 0x01, 0x00, 0x00, 0x00
        /* <DEDUP_REMOVED lines=13> */
        /*010c*/ 	.byte	0xf0, 0xda, 0x00, 0x00


	//----- nvinfo : EIATTR_MERCURY_ISA_VERSION
	.align		4
.L_22:
        /*0110*/ 	.byte	0x03, 0x5f
        /*0112*/ 	.short	0x0101


	//----- nvinfo : EIATTR_INT_WARP_WIDE_INSTR_OFFSETS
	.align		4
        /*0114*/ 	.byte	0x04, 0x31
        /*0116*/ 	.short	(.L_24 - .L_23)


	//   ....[0]....
.L_23:
        /*0118*/ 	.word	0x00000780


	//   ....[1]....
        /*011c*/ 	.word	0x000007a0


	//   ....[2]....
        /*0120*/ 	.word	0x00000910


	//----- nvinfo : EIATTR_COOP_GROUP_MASK_REGIDS
	.align		4
.L_24:
        /*0124*/ 	.byte	0x04, 0x29
        /*0126*/ 	.short	(.L_26 - .L_25)


	//   ....[0]....
.L_25:
        /*0128*/ 	.word	0xffffffff


	//   ....[1]....
        /*012c*/ 	.word	0xffffffff


	//   ....[2]....
        /*0130*/ 	.word	0xffffffff


	//   ....[3]....
        /*0134*/ 	.word	0xffffffff


	//   ....[4]....
        /*0138*/ 	.word	0xffffffff


	//   ....[5]....
        /*013c*/ 	.word	0xffffffff


	//----- nvinfo : EIATTR_COOP_GROUP_INSTR_OFFSETS
	.align		4
.L_26:
        /*0140*/ 	.byte	0x04, 0x28
        /*0142*/ 	.short	(.L_28 - .L_27)


	//   ....[0]....
.L_27:
        /*0144*/ 	.word	0x00000070


	//   ....[1]....
        /*0148*/ 	.word	0x00000080


	//   ....[2]....
        /*014c*/ 	.word	0x000001a0


	//   ....[3]....
        /*0150*/ 	.word	0x000005f0


	//   ....[4]....
        /*0154*/ 	.word	0x00000a70


	//   ....[5]....
        /*0158*/ 	.word	0x000017c0


	//----- nvinfo : EIATTR_REG_RECONFIG
	.align		4
.L_28:
        /*015c*/ 	.byte	0x01, 0x54
	.zero		2


	//----- nvinfo : EIATTR_MBARRIER_INSTR_OFFSETS
	.align		4
        /*0160*/ 	.byte	0x04, 0x39
        /*0162*/ 	.short	(.L_30 - .L_29)


	//   ....[0]....
.L_29:
        /*0164*/ 	.word	0x00000340
        /*0168*/ 	.word	0x000000ff
        /*016c*/ 	.word	0x00000000
        /*0170*/ 	.short	0x0100
        /*0172*/ 	.byte	0x09
	.zero		1


	//   ....[1]....
        /*0174*/ 	.word	0x00000350
        /*0178*/ 	.word	0x000000ff
        /*017c*/ 	.word	0x000000a0
        /*0180*/ 	.short	0x0100
        /*0182*/ 	.byte	0x09
	.zero		1


	//   ....[2]....
        /*0184*/ 	.word	0x00000360
        /*0188*/ 	.word	0x000000ff
        /*018c*/ 	.word	0x00000008
        /*0190*/ 	.short	0x0100
        /*0192*/ 	.byte	0x09
	.zero		1


	//   ....[3]....
        /*0194*/ 	.word	0x00000370
        /*0198*/ 	.word	0x000000ff
        /*019c*/ 	.word	0x000000a8
        /*01a0*/ 	.short	0x0100
        /*01a2*/ 	.byte	0x09
	.zero		1


	//   ....[4]....
        /*01a4*/ 	.word	0x00000380
        /*01a8*/ 	.word	0x000000ff
        /*01ac*/ 	.word	0x00000010
        /*01b0*/ 	.short	0x0100
        /*01b2*/ 	.byte	0x09
	.zero		1


	//   ....[5]....
        /*01b4*/ 	.word	0x00000390
        /*01b8*/ 	.word	0x000000ff
        /*01bc*/ 	.word	0x000000b0
        /*01c0*/ 	.short	0x0100
        /*01c2*/ 	.byte	0x09
	.zero		1


	//   ....[6]....
        /*01c4*/ 	.word	0x000003a0
        /*01c8*/ 	.word	0x000000ff
        /*01cc*/ 	.word	0x00000018
        /*01d0*/ 	.short	0x0100
        /*01d2*/ 	.byte	0x09
	.zero		1


	//   ....[7]....
        /*01d4*/ 	.word	0x000003b0
        /*01d8*/ 	.word	0x000000ff
        /*01dc*/ 	.word	0x000000b8
        /*01e0*/ 	.short	0x0100
        /*01e2*/ 	.byte	0x09
	.zero		1


	//   ....[8]....
        /*01e4*/ 	.word	0x000003c0
        /*01e8*/ 	.word	0x000000ff
        /*01ec*/ 	.word	0x00000020
        /*01f0*/ 	.short	0x0100
        /*01f2*/ 	.byte	0x09
	.zero		1


	//   ....[9]....
        /*01f4*/ 	.word	0x000003d0
        /*01f8*/ 	.word	0x000000ff
        /*01fc*/ 	.word	0x000000c0
        /*0200*/ 	.short	0x0100
        /*0202*/ 	.byte	0x09
	.zero		1


	//   ....[10]....
        /*0204*/ 	.word	0x000003e0
        /*0208*/ 	.word	0x000000ff
        /*020c*/ 	.word	0x00000028
        /*0210*/ 	.short	0x0100
        /*0212*/ 	.byte	0x09
	.zero		1


	//   ....[11]....
        /*0214*/ 	.word	0x000003f0
        /*0218*/ 	.word	0x000000ff
        /*021c*/ 	.word	0x000000c8
        /*0220*/ 	.short	0x0100
        /*0222*/ 	.byte	0x09
	.zero		1


	//   ....[12]....
        /*0224*/ 	.word	0x00000400
        /*0228*/ 	.word	0x000000ff
        /*022c*/ 	.word	0x00000030
        /*0230*/ 	.short	0x0100
        /*0232*/ 	.byte	0x09
	.zero		1


	//   ....[13]....
        /*0234*/ 	.word	0x00000410
        /*0238*/ 	.word	0x000000ff
        /*023c*/ 	.word	0x000000d0
        /*0240*/ 	.short	0x0100
        /*0242*/ 	.byte	0x09
	.zero		1


	//   ....[14]....
        /*0244*/ 	.word	0x00000420
        /*0248*/ 	.word	0x000000ff
        /*024c*/ 	.word	0x00000038
        /*0250*/ 	.short	0x0100
        /*0252*/ 	.byte	0x09
	.zero		1


	//   ....[15]....
        /*0254*/ 	.word	0x00000430
        /*0258*/ 	.word	0x000000ff
        /*025c*/ 	.word	0x000000d8
        /*0260*/ 	.short	0x0100
        /*0262*/ 	.byte	0x09
	.zero		1


	//   ....[16]....
        /*0264*/ 	.word	0x00000440
        /*0268*/ 	.word	0x000000ff
        /*026c*/ 	.word	0x00000040
        /*0270*/ 	.short	0x0100
        /*0272*/ 	.byte	0x09
	.zero		1


	//   ....[17]....
        /*0274*/ 	.word	0x00000450
        /*0278*/ 	.word	0x000000ff
        /*027c*/ 	.word	0x000000e0
        /*0280*/ 	.short	0x0100
        /*0282*/ 	.byte	0x09
	.zero		1


	//   ....[18]....
        /*0284*/ 	.word	0x00000460
        /*0288*/ 	.word	0x000000ff
        /*028c*/ 	.word	0x00000048
        /*0290*/ 	.short	0x0100
        /*0292*/ 	.byte	0x09
	.zero		1


	//   ....[19]....
        /*0294*/ 	.word	0x00000470
        /*0298*/ 	.word	0x000000ff
        /*029c*/ 	.word	0x000000e8
        /*02a0*/ 	.short	0x0100
        /*02a2*/ 	.byte	0x09
	.zero		1


	//   ....[20]....
        /*02a4*/ 	.word	0x00000480
        /*02a8*/ 	.word	0x000000ff
        /*02ac*/ 	.word	0x00000050
        /*02b0*/ 	.short	0x0100
        /*02b2*/ 	.byte	0x09
	.zero		1


	//   ....[21]....
        /*02b4*/ 	.word	0x00000490
        /*02b8*/ 	.word	0x000000ff
        /*02bc*/ 	.word	0x000000f0
        /*02c0*/ 	.short	0x0100
        /*02c2*/ 	.byte	0x09
	.zero		1


	//   ....[22]....
        /*02c4*/ 	.word	0x000004a0
        /*02c8*/ 	.word	0x000000ff
        /*02cc*/ 	.word	0x00000058
        /*02d0*/ 	.short	0x0100
        /*02d2*/ 	.byte	0x09
	.zero		1


	//   ....[23]....
        /*02d4*/ 	.word	0x000004b0
        /*02d8*/ 	.word	0x000000ff
        /*02dc*/ 	.word	0x000000f8
        /*02e0*/ 	.short	0x0100
        /*02e2*/ 	.byte	0x09
	.zero		1


	//   ....[24]....
        /*02e4*/ 	.word	0x000004c0
        /*02e8*/ 	.word	0x000000ff
        /*02ec*/ 	.word	0x00000060
        /*02f0*/ 	.short	0x0100
        /*02f2*/ 	.byte	0x09
	.zero		1


	//   ....[25]....
        /*02f4*/ 	.word	0x000004d0
        /*02f8*/ 	.word	0x000000ff
        /*02fc*/ 	.word	0x00000100
        /*0300*/ 	.short	0x0100
        /*0302*/ 	.byte	0x09
	.zero		1


	//   ....[26]....
        /*0304*/ 	.word	0x000004e0
        /*0308*/ 	.word	0x000000ff
        /*030c*/ 	.word	0x00000068
        /*0310*/ 	.short	0x0100
        /*0312*/ 	.byte	0x09
	.zero		1


	//   ....[27]....
        /*0314*/ 	.word	0x000004f0
        /*0318*/ 	.word	0x000000ff
        /*031c*/ 	.word	0x00000108
        /*0320*/ 	.short	0x0100
        /*0322*/ 	.byte	0x09
	.zero		1


	//   ....[28]....
        /*0324*/ 	.word	0x00000500
        /*0328*/ 	.word	0x000000ff
        /*032c*/ 	.word	0x00000070
        /*0330*/ 	.short	0x0100
        /*0332*/ 	.byte	0x09
	.zero		1


	//   ....[29]....
        /*0334*/ 	.word	0x00000510
        /*0338*/ 	.word	0x000000ff
        /*033c*/ 	.word	0x00000110
        /*0340*/ 	.short	0x0100
        /*0342*/ 	.byte	0x09
	.zero		1


	//   ....[30]....
        /*0344*/ 	.word	0x00000520
        /*0348*/ 	.word	0x000000ff
        /*034c*/ 	.word	0x00000078
        /*0350*/ 	.short	0x0100
        /*0352*/ 	.byte	0x09
	.zero		1


	//   ....[31]....
        /*0354*/ 	.word	0x00000530
        /*0358*/ 	.word	0x000000ff
        /*035c*/ 	.word	0x00000118
        /*0360*/ 	.short	0x0100
        /*0362*/ 	.byte	0x09
	.zero		1


	//   ....[32]....
        /*0364*/ 	.word	0x00000540
        /*0368*/ 	.word	0x000000ff
        /*036c*/ 	.word	0x00000080
        /*0370*/ 	.short	0x0100
        /*0372*/ 	.byte	0x09
	.zero		1


	//   ....[33]....
        /*0374*/ 	.word	0x00000550
        /*0378*/ 	.word	0x000000ff
        /*037c*/ 	.word	0x00000120
        /*0380*/ 	.short	0x0100
        /*0382*/ 	.byte	0x09
	.zero		1


	//   ....[34]....
        /*0384*/ 	.word	0x00000560
        /*0388*/ 	.word	0x000000ff
        /*038c*/ 	.word	0x00000088
        /*0390*/ 	.short	0x0100
        /*0392*/ 	.byte	0x09
	.zero		1


	//   ....[35]....
        /*0394*/ 	.word	0x00000570
        /*0398*/ 	.word	0x000000ff
        /*039c*/ 	.word	0x00000128
        /*03a0*/ 	.short	0x0100
        /*03a2*/ 	.byte	0x09
	.zero		1


	//   ....[36]....
        /*03a4*/ 	.word	0x00000580
        /*03a8*/ 	.word	0x000000ff
        /*03ac*/ 	.word	0x00000090
        /*03b0*/ 	.short	0x0100
        /*03b2*/ 	.byte	0x09
	.zero		1


	//   ....[37]....
        /*03b4*/ 	.word	0x00000590
        /*03b8*/ 	.word	0x000000ff
        /*03bc*/ 	.word	0x00000130
        /*03c0*/ 	.short	0x0100
        /*03c2*/ 	.byte	0x09
	.zero		1


	//   ....[38]....
        /*03c4*/ 	.word	0x000005a0
        /*03c8*/ 	.word	0x000000ff
        /*03cc*/ 	.word	0x00000098
        /*03d0*/ 	.short	0x0100
        /*03d2*/ 	.byte	0x09
	.zero		1


	//   ....[39]....
        /*03d4*/ 	.word	0x000005b0
        /*03d8*/ 	.word	0x000000ff
        /*03dc*/ 	.word	0x00000138
        /*03e0*/ 	.short	0x0100
        /*03e2*/ 	.byte	0x09
	.zero		1


	//   ....[40]....
        /*03e4*/ 	.word	0x000009a0
        /*03e8*/ 	.word	0x000000ff
        /*03ec*/ 	.word	0x00000150
        /*03f0*/ 	.short	0x0100
        /*03f2*/ 	.byte	0x06
	.zero		1


	//   ....[41]....
        /*03f4*/ 	.word	0x00000a10
        /*03f8*/ 	.word	0x000000ff
        /*03fc*/ 	.word	0x00000158
        /*0400*/ 	.short	0x0100
        /*0402*/ 	.byte	0x06
	.zero		1


	//   ....[42]....
        /*0404*/ 	.word	0x00001e10
        /*0408*/ 	.word	0x000000ff
        /*040c*/ 	.word	0x00000000
        /*0410*/ 	.short	0x010a
        /*0412*/ 	.byte	0x07
	.zero		1


	//   ....[43]....
        /*0414*/ 	.word	0x00001e70
        /*0418*/ 	.word	0x000000ff
        /*041c*/ 	.word	0x00000000
        /*0420*/ 	.short	0x010a
        /*0422*/ 	.byte	0x07
	.zero		1


	//   ....[44]....
        /*0424*/ 	.word	0x00002d50
        /*0428*/ 	.word	0x000000ff
        /*042c*/ 	.word	0x00000000
        /*0430*/ 	.short	0x010a
        /*0432*/ 	.byte	0x09
	.zero		1


	//   ....[45]....
        /*0434*/ 	.word	0x00002d90
        /*0438*/ 	.word	0x000000ff
        /*043c*/ 	.word	0x00000000
        /*0440*/ 	.short	0x010a
        /*0442*/ 	.byte	0x09
	.zero		1


	//   ....[46]....
        /*0444*/ 	.word	0x000038d0
        /*0448*/ 	.word	0x000000e3
        /*044c*/ 	.word	0x00000000
        /*0450*/ 	.short	0x0101
        /*0452*/ 	.byte	0x3f
	.zero		1


	//   ....[47]....
        /*0454*/ 	.word	0x00004290
        /*0458*/ 	.word	0x00000018
        /*045c*/ 	.word	0x00000000
        /*0460*/ 	.short	0x0101
        /*0462*/ 	.byte	0x3f
	.zero		1


	//   ....[48]....
        /*0464*/ 	.word	0x0000d660
        /*0468*/ 	.word	0x0000000d
        /*046c*/ 	.word	0x000000a0
        /*0470*/ 	.short	0x010a
        /*0472*/ 	.byte	0x3f
	.zero		1


	//   ....[49]....
        /*0474*/ 	.word	0x0000da30
        /*0478*/ 	.word	0x00000005
        /*047c*/ 	.word	0x00000158
        /*0480*/ 	.short	0x0101
        /*0482*/ 	.byte	0x3f
	.zero		1


	//   ....[50]....
        /*0484*/ 	.word	0x0000e1b0
        /*0488*/ 	.word	0x00000007
        /*048c*/ 	.word	0x00000000
        /*0490*/ 	.short	0x010a
        /*0492*/ 	.byte	0x3f
	.zero		1


	//   ....[51]....
        /*0494*/ 	.word	0x0000e230
        /*0498*/ 	.word	0x00000008
        /*049c*/ 	.word	0x00000000
        /*04a0*/ 	.short	0x010a
        /*04a2*/ 	.byte	0x3f
	.zero		1


	//   ....[52]....
        /*04a4*/ 	.word	0x0000e2c0
        /*04a8*/ 	.word	0x00000009
        /*04ac*/ 	.word	0x00000000
        /*04b0*/ 	.short	0x010a
        /*04b2*/ 	.byte	0x3f
	.zero		1


	//   ....[53]....
        /*04b4*/ 	.word	0x0000e350
        /*04b8*/ 	.word	0x00000008
        /*04bc*/ 	.word	0x00000000
        /*04c0*/ 	.short	0x010a
        /*04c2*/ 	.byte	0x3f
	.zero		1


	//   ....[54]....
        /*04c4*/ 	.word	0x0000e3e0
        /*04c8*/ 	.word	0x00000009
        /*04cc*/ 	.word	0x00000000
        /*04d0*/ 	.short	0x010a
        /*04d2*/ 	.byte	0x3f
	.zero		1


	//   ....[55]....
        /*04d4*/ 	.word	0x0000e470
        /*04d8*/ 	.word	0x00000008
        /*04dc*/ 	.word	0x00000000
        /*04e0*/ 	.short	0x010a
        /*04e2*/ 	.byte	0x3f
	.zero		1


	//   ....[56]....
        /*04e4*/ 	.word	0x0000e500
        /*04e8*/ 	.word	0x00000009
        /*04ec*/ 	.word	0x00000000
        /*04f0*/ 	.short	0x010a
        /*04f2*/ 	.byte	0x3f
	.zero		1


	//   ....[57]....
        /*04f4*/ 	.word	0x0000e590
        /*04f8*/ 	.word	0x00000008
        /*04fc*/ 	.word	0x00000000
        /*0500*/ 	.short	0x010a
        /*0502*/ 	.byte	0x3f
	.zero		1


	//   ....[58]....
        /*0504*/ 	.word	0x0000e620
        /*0508*/ 	.word	0x00000009
        /*050c*/ 	.word	0x00000000
        /*0510*/ 	.short	0x010a
        /*0512*/ 	.byte	0x3f
	.zero		1


	//   ....[59]....
        /*0514*/ 	.word	0x0000e6b0
        /*0518*/ 	.word	0x00000008
        /*051c*/ 	.word	0x00000000
        /*0520*/ 	.short	0x010a
        /*0522*/ 	.byte	0x3f
	.zero		1


	//   ....[60]....
        /*0524*/ 	.word	0x0000e740
        /*0528*/ 	.word	0x00000009
        /*052c*/ 	.word	0x00000000
        /*0530*/ 	.short	0x010a
        /*0532*/ 	.byte	0x3f
	.zero		1


	//   ....[61]....
        /*0534*/ 	.word	0x0000e7d0
        /*0538*/ 	.word	0x00000008
        /*053c*/ 	.word	0x00000000
        /*0540*/ 	.short	0x010a
        /*0542*/ 	.byte	0x3f
	.zero		1


	//   ....[62]....
        /*0544*/ 	.word	0x0000e860
        /*0548*/ 	.word	0x00000009
        /*054c*/ 	.word	0x00000000
        /*0550*/ 	.short	0x010a
        /*0552*/ 	.byte	0x3f
	.zero		1


	//   ....[63]....
        /*0554*/ 	.word	0x0000e8f0
        /*0558*/ 	.word	0x00000008
        /*055c*/ 	.word	0x00000000
        /*0560*/ 	.short	0x010a
        /*0562*/ 	.byte	0x3f
	.zero		1


	//   ....[64]....
        /*0564*/ 	.word	0x0000e980
        /*0568*/ 	.word	0x00000009
        /*056c*/ 	.word	0x00000000
        /*0570*/ 	.short	0x010a
        /*0572*/ 	.byte	0x3f
	.zero		1


	//   ....[65]....
        /*0574*/ 	.word	0x0000ea10
        /*0578*/ 	.word	0x00000008
        /*057c*/ 	.word	0x00000000
        /*0580*/ 	.short	0x010a
        /*0582*/ 	.byte	0x3f
	.zero		1


	//   ....[66]....
        /*0584*/ 	.word	0x0000eaa0
        /*0588*/ 	.word	0x00000009
        /*058c*/ 	.word	0x00000000
        /*0590*/ 	.short	0x010a
        /*0592*/ 	.byte	0x3f
	.zero		1


	//   ....[67]....
        /*0594*/ 	.word	0x0000eb30
        /*0598*/ 	.word	0x00000008
        /*059c*/ 	.word	0x00000000
        /*05a0*/ 	.short	0x010a
        /*05a2*/ 	.byte	0x3f
	.zero		1


	//   ....[68]....
        /*05a4*/ 	.word	0x0000ebc0
        /*05a8*/ 	.word	0x0000000b
        /*05ac*/ 	.word	0x00000000
        /*05b0*/ 	.short	0x010a
        /*05b2*/ 	.byte	0x3f
	.zero		1


	//   ....[69]....
        /*05b4*/ 	.word	0x0000ec50
        /*05b8*/ 	.word	0x00000003
        /*05bc*/ 	.word	0x00000000
        /*05c0*/ 	.short	0x010a
        /*05c2*/ 	.byte	0x3f
	.zero		1


	//   ....[70]....
        /*05c4*/ 	.word	0x0000ecc0
        /*05c8*/ 	.word	0x00000003
        /*05cc*/ 	.word	0x00000000
        /*05d0*/ 	.short	0x010a
        /*05d2*/ 	.byte	0x3f
	.zero		1


	//   ....[71]....
        /*05d4*/ 	.word	0x0000ed20
        /*05d8*/ 	.word	0x000000e4
        /*05dc*/ 	.word	0x00000000
        /*05e0*/ 	.short	0x010a
        /*05e2*/ 	.byte	0x3f
	.zero		1


	//   ....[72]....
        /*05e4*/ 	.word	0x0000edf0
        /*05e8*/ 	.word	0x0000000d
        /*05ec*/ 	.word	0x000000a0
        /*05f0*/ 	.short	0x010a
        /*05f2*/ 	.byte	0x3f
	.zero		1


	//   ....[73]....
        /*05f4*/ 	.word	0x0000eec0
        /*05f8*/ 	.word	0x00000007
        /*05fc*/ 	.word	0x00000000
        /*0600*/ 	.short	0x010a
        /*0602*/ 	.byte	0x3f
	.zero		1


	//   ....[74]....
        /*0604*/ 	.word	0x0000ef10
        /*0608*/ 	.word	0x00000008
        /*060c*/ 	.word	0x00000000
        /*0610*/ 	.short	0x010a
        /*0612*/ 	.byte	0x3f
	.zero		1


	//   ....[75]....
        /*0614*/ 	.word	0x0000ef60
        /*0618*/ 	.word	0x00000009
        /*061c*/ 	.word	0x00000000
        /*0620*/ 	.short	0x010a
        /*0622*/ 	.byte	0x3f
	.zero		1


	//   ....[76]....
        /*0624*/ 	.word	0x0000efb0
        /*0628*/ 	.word	0x00000008
        /*062c*/ 	.word	0x00000000
        /*0630*/ 	.short	0x010a
        /*0632*/ 	.byte	0x3f
	.zero		1


	//   ....[77]....
        /*0634*/ 	.word	0x0000f000
        /*0638*/ 	.word	0x00000009
        /*063c*/ 	.word	0x00000000
        /*0640*/ 	.short	0x010a
        /*0642*/ 	.byte	0x3f
	.zero		1


	//   ....[78]....
        /*0644*/ 	.word	0x0000f050
        /*0648*/ 	.word	0x00000008
        /*064c*/ 	.word	0x00000000
        /*0650*/ 	.short	0x010a
        /*0652*/ 	.byte	0x3f
	.zero		1


	//   ....[79]....
        /*0654*/ 	.word	0x0000f0a0
        /*0658*/ 	.word	0x00000009
        /*065c*/ 	.word	0x00000000
        /*0660*/ 	.short	0x010a
        /*0662*/ 	.byte	0x3f
	.zero		1


	//   ....[80]....
        /*0664*/ 	.word	0x0000f0f0
        /*0668*/ 	.word	0x00000008
        /*066c*/ 	.word	0x00000000
        /*0670*/ 	.short	0x010a
        /*0672*/ 	.byte	0x3f
	.zero		1


	//   ....[81]....
        /*0674*/ 	.word	0x0000f140
        /*0678*/ 	.word	0x00000009
        /*067c*/ 	.word	0x00000000
        /*0680*/ 	.short	0x010a
        /*0682*/ 	.byte	0x3f
	.zero		1


	//   ....[82]....
        /*0684*/ 	.word	0x0000f190
        /*0688*/ 	.word	0x00000008
        /*068c*/ 	.word	0x00000000
        /*0690*/ 	.short	0x010a
        /*0692*/ 	.byte	0x3f
	.zero		1


	//   ....[83]....
        /*0694*/ 	.word	0x0000f1e0
        /*0698*/ 	.word	0x00000009
        /*069c*/ 	.word	0x00000000
        /*06a0*/ 	.short	0x010a
        /*06a2*/ 	.byte	0x3f
	.zero		1


	//   ....[84]....
        /*06a4*/ 	.word	0x0000f230
        /*06a8*/ 	.word	0x00000008
        /*06ac*/ 	.word	0x00000000
        /*06b0*/ 	.short	0x010a
        /*06b2*/ 	.byte	0x3f
	.zero		1


	//   ....[85]....
        /*06b4*/ 	.word	0x0000f280
        /*06b8*/ 	.word	0x00000009
        /*06bc*/ 	.word	0x00000000
        /*06c0*/ 	.short	0x010a
        /*06c2*/ 	.byte	0x3f
	.zero		1


	//   ....[86]....
        /*06c4*/ 	.word	0x0000f2d0
        /*06c8*/ 	.word	0x00000008
        /*06cc*/ 	.word	0x00000000
        /*06d0*/ 	.short	0x010a
        /*06d2*/ 	.byte	0x3f
	.zero		1


	//   ....[87]....
        /*06d4*/ 	.word	0x0000f320
        /*06d8*/ 	.word	0x00000009
        /*06dc*/ 	.word	0x00000000
        /*06e0*/ 	.short	0x010a
        /*06e2*/ 	.byte	0x3f
	.zero		1


	//   ....[88]....
        /*06e4*/ 	.word	0x0000f370
        /*06e8*/ 	.word	0x00000008
        /*06ec*/ 	.word	0x00000000
        /*06f0*/ 	.short	0x010a
        /*06f2*/ 	.byte	0x3f
	.zero		1


	//   ....[89]....
        /*06f4*/ 	.word	0x0000f3c0
        /*06f8*/ 	.word	0x00000009
        /*06fc*/ 	.word	0x00000000
        /*0700*/ 	.short	0x010a
        /*0702*/ 	.byte	0x3f
	.zero		1


	//   ....[90]....
        /*0704*/ 	.word	0x0000f410
        /*0708*/ 	.word	0x00000008
        /*070c*/ 	.word	0x00000000
        /*0710*/ 	.short	0x010a
        /*0712*/ 	.byte	0x3f
	.zero		1


	//   ....[91]....
        /*0714*/ 	.word	0x0000f460
        /*0718*/ 	.word	0x0000000b
        /*071c*/ 	.word	0x00000000
        /*0720*/ 	.short	0x010a
        /*0722*/ 	.byte	0x3f
	.zero		1


	//----- nvinfo : EIATTR_NUM_MBARRIERS
	.align		4
.L_30:
        /*0724*/ 	.byte	0x03, 0x38
        /*0726*/ 	.short	0x002a


	//----- nvinfo : EIATTR_EXIT_INSTR_OFFSETS
	.align		4
        /*0728*/ 	.byte	0x04, 0x1c
        /*072a*/ 	.short	(.L_32 - .L_31)


	//   ....[0]....
.L_31:
        /*072c*/ 	.word	0x00000c00


	//   ....[1]....
        /*0730*/ 	.word	0x00001490


	//   ....[2]....
        /*0734*/ 	.word	0x0000cd60


	//   ....[3]....
        /*0738*/ 	.word	0x0000d2f0


	//   ....[4]....
        /*073c*/ 	.word	0x0000eca0


	//----- nvinfo : EIATTR_MAX_THREADS
	.align		4
.L_32:
        /*0740*/ 	.byte	0x04, 0x05
        /*0742*/ 	.short	(.L_34 - .L_33)
.L_33:
        /*0744*/ 	.word	0x00000180
        /*0748*/ 	.word	0x00000001
        /*074c*/ 	.word	0x00000001


	//----- nvinfo : EIATTR_CRS_STACK_SIZE
	.align		4
.L_34:
        /*0750*/ 	.byte	0x04, 0x1e
        /*0752*/ 	.short	(.L_36 - .L_35)
.L_35:
        /*0754*/ 	.word	0x00000000


	//----- nvinfo : EIATTR_CBANK_PARAM_SIZE
	.align		4
.L_36:
        /*0758*/ 	.byte	0x03, 0x19
        /*075a*/ 	.short	0x0470


	//----- nvinfo : EIATTR_PARAM_CBANK
	.align		4
        /*075c*/ 	.byte	0x04, 0x0a
        /*075e*/ 	.short	(.L_38 - .L_37)
	.align		4
.L_37:
        /*0760*/ 	.word	index@(.nv.constant0._ZN7cutlass13device_kernelINS_4gemm6kernel13GemmUniversalIN4cute5tupleIJiiiiEEENS1_10collective13CollectiveMmaINS1_37MainloopSm90TmaGmmaWarpSpecializedFP8ILi20ENS5_IJNS4_1CILi2EEENSA_ILi1EEESC_EEENS1_35KernelTmaWarpSpecializedCooperativeEEENS5_IJNSA_ILi128EEENSA_ILi224EEENSA_ILi32EEEEEENS_12float_e4m3_tENS5_IJlSC_lEEESK_SL_NS4_8TiledMMAINS4_8MMA_AtomIJNS4_4SM904GMMA30MMA_64x32x32_F32E4M3E4M3_SS_TNILNSP_7ScaleInE1ELSR_1EEEEEENS4_6LayoutISD_NS5_IJSC_NSA_ILi0EEESV_EEEEENS5_IJNS4_10UnderscoreESY_SY_EEEEENS4_13SM90_TMA_LOADENS4_14ComposedLayoutINS4_7SwizzleILi1ELi4ELi3EEENS4_18smem_ptr_flag_bitsILi8EEENSU_INS5_IJNSA_ILi8EEESI_EEENS5_IJSI_SC_EEEEEEEvNS4_8identityENS4_23SM90_TMA_LOAD_MULTICASTES1B_vS1C_EENS_8epilogue10collective6detail29Sm90TmaWarpSpecializedAdapterINS1G_15DefaultEpilogueISK_SL_SL_NS1F_6thread17LinearCombinationISK_Li1EffLNS1K_9ScaleType4KindE0ELNS_15FloatRoundStyleE2ESK_EENS1_15EpilogueDefaultEEEEEvvEEEEvNT_6ParamsE)
        /*0764*/ 	.short	0x0210
        /*0766*/ 	.short	0x0470


	//----- nvinfo : EIATTR_SW_WAR
	.align		4
.L_38:
        /*0768*/ 	.byte	0x04, 0x36
        /*076a*/ 	.short	(.L_40 - .L_39)
.L_39:
        /*076c*/ 	.word	0x00000008
.L_40:


//--------------------- .nv.callgraph             --------------------------
	.section	.nv.callgraph,"",@"SHT_CUDA_CALLGRAPH"
	.align	4
	.sectionentsize	8
	.align		4
        /*0000*/ 	.word	0x00000000
	.align		4
        /*0004*/ 	.word	0xffffffff
	.align		4
        /*0008*/ 	.word	0x00000000
	.align		4
        /*000c*/ 	.word	0xfffffffe
	.align		4
        /*0010*/ 	.word	0x00000000
	.align		4
        /*0014*/ 	.word	0xfffffffd
	.align		4
        /*0018*/ 	.word	0x00000000
	.align		4
        /*001c*/ 	.word	0xfffffffc


//--------------------- .nv.constant4             --------------------------
	.section	.nv.constant4,"a",@progbits
	.align	8
	.align		8
.nv.constant4:
        /*0000*/ 	.dword	_ZN40_INTERNAL_892ea141_4_k_cu_ab7d0e75_139594cuda3std3__45__cpo5beginE
	.align		8
        /*0008*/ 	.dword	_ZN40_INTERNAL_892ea141_4_k_cu_ab7d0e75_139594cuda3std3__45__cpo3endE
	.align		8
        /*0010*/ 	.dword	_ZN40_INTERNAL_892ea141_4_k_cu_ab7d0e75_139594cuda3std3__45__cpo6cbeginE
	.align		8
        /*0018*/ 	.dword	_ZN40_INTERNAL_892ea141_4_k_cu_ab7d0e75_139594cuda3std3__45__cpo4cendE
	.align		8
        /*0020*/ 	.dword	_ZN40_INTERNAL_892ea141_4_k_cu_ab7d0e75_139594cuda3std3__442_GLOBAL__N__892ea141_4_k_cu_ab7d0e75_139596ignoreE
	.align		8
        /*0028*/ 	.dword	_ZN40_INTERNAL_892ea141_4_k_cu_ab7d0e75_139594cuda3std3__419piecewise_constructE
	.align		8
        /*0030*/ 	.dword	_ZN40_INTERNAL_892ea141_4_k_cu_ab7d0e75_139594cuda3std3__48in_placeE
	.align		8
        /*0038*/ 	.dword	_ZN40_INTERNAL_892ea141_4_k_cu_ab7d0e75_139594cuda3std6ranges3__45__cpo4swapE
	.align		8
        /*0040*/ 	.dword	_ZN40_INTERNAL_892ea141_4_k_cu_ab7d0e75_139594cuda3std6ranges3__45__cpo9iter_moveE
	.align		8
        /*0048*/ 	.dword	_ZN40_INTERNAL_892ea141_4_k_cu_ab7d0e75_139594cute7productE
	.align		8
        /*0050*/ 	.dword	_ZN40_INTERNAL_892ea141_4_k_cu_ab7d0e75_139594cute1_E


//--------------------- .text._ZN7cutlass13device_kernelINS_4gemm6kernel13GemmUniversalIN4cute5tupleIJiiiiEEENS1_10collective13CollectiveMmaINS1_37MainloopSm90TmaGmmaWarpSpecializedFP8ILi20ENS5_IJNS4_1CILi2EEENSA_ILi1EEESC_EEENS1_35KernelTmaWarpSpecializedCooperativeEEENS5_IJNSA_ILi128EEENSA_ILi224EEENSA_ILi32EEEEEENS_12float_e4m3_tENS5_IJlSC_lEEESK_SL_NS4_8TiledMMAINS4_8MMA_AtomIJNS4_4SM904GMMA30MMA_64x32x32_F32E4M3E4M3_SS_TNILNSP_7ScaleInE1ELSR_1EEEEEENS4_6LayoutISD_NS5_IJSC_NSA_ILi0EEESV_EEEEENS5_IJNS4_10UnderscoreESY_SY_EEEEENS4_13SM90_TMA_LOADENS4_14ComposedLayoutINS4_7SwizzleILi1ELi4ELi3EEENS4_18smem_ptr_flag_bitsILi8EEENSU_INS5_IJNSA_ILi8EEESI_EEENS5_IJSI_SC_EEEEEEEvNS4_8identityENS4_23SM90_TMA_LOAD_MULTICASTES1B_vS1C_EENS_8epilogue10collective6detail29Sm90TmaWarpSpecializedAdapterINS1G_15DefaultEpilogueISK_SL_SL_NS1F_6thread17LinearCombinationISK_Li1EffLNS1K_9ScaleType4KindE0ELNS_15FloatRoundStyleE2ESK_EENS1_15EpilogueDefaultEEEEEvvEEEEvNT_6ParamsE --------------------------
	.section	.text._ZN7cutlass13device_kernelINS_4gemm6kernel13GemmUniversalIN4cute5tupleIJiiiiEEENS1_10collective13CollectiveMmaINS1_37MainloopSm90TmaGmmaWarpSpecializedFP8ILi20ENS5_IJNS4_1CILi2EEENSA_ILi1EEESC_EEENS1_35KernelTmaWarpSpecializedCooperativeEEENS5_IJNSA_ILi128EEENSA_ILi224EEENSA_ILi32EEEEEENS_12float_e4m3_tENS5_IJlSC_lEEESK_SL_NS4_8TiledMMAINS4_8MMA_AtomIJNS4_4SM904GMMA30MMA_64x32x32_F32E4M3E4M3_SS_TNILNSP_7ScaleInE1ELSR_1EEEEEENS4_6LayoutISD_NS5_IJSC_NSA_ILi0EEESV_EEEEENS5_IJNS4_10UnderscoreESY_SY_EEEEENS4_13SM90_TMA_LOADENS4_14ComposedLayoutINS4_7SwizzleILi1ELi4ELi3EEENS4_18smem_ptr_flag_bitsILi8EEENSU_INS5_IJNSA_ILi8EEESI_EEENS5_IJSI_SC_EEEEEEEvNS4_8identityENS4_23SM90_TMA_LOAD_MULTICASTES1B_vS1C_EENS_8epilogue10collective6detail29Sm90TmaWarpSpecializedAdapterINS1G_15DefaultEpilogueISK_SL_SL_NS1F_6thread17LinearCombinationISK_Li1EffLNS1K_9ScaleType4KindE0ELNS_15FloatRoundStyleE2ESK_EENS1_15EpilogueDefaultEEEEEvvEEEEvNT_6ParamsE,"ax",@progbits
	.align	128
.text._ZN7cutlass13device_kernelINS_4gemm6kernel13GemmUniversalIN4cute5tupleIJiiiiEEENS1_10collective13CollectiveMmaINS1_37MainloopSm90TmaGmmaWarpSpecializedFP8ILi20ENS5_IJNS4_1CILi2EEENSA_ILi1EEESC_EEENS1_35KernelTmaWarpSpecializedCooperativeEEENS5_IJNSA_ILi128EEENSA_ILi224EEENSA_ILi32EEEEEENS_12float_e4m3_tENS5_IJlSC_lEEESK_SL_NS4_8TiledMMAINS4_8MMA_AtomIJNS4_4SM904GMMA30MMA_64x32x32_F32E4M3E4M3_SS_TNILNSP_7ScaleInE1ELSR_1EEEEEENS4_6LayoutISD_NS5_IJSC_NSA_ILi0EEESV_EEEEENS5_IJNS4_10UnderscoreESY_SY_EEEEENS4_13SM90_TMA_LOADENS4_14ComposedLayoutINS4_7SwizzleILi1ELi4ELi3EEENS4_18smem_ptr_flag_bitsILi8EEENSU_INS5_IJNSA_ILi8EEESI_EEENS5_IJSI_SC_EEEEEEEvNS4_8identityENS4_23SM90_TMA_LOAD_MULTICASTES1B_vS1C_EENS_8epilogue10collective6detail29Sm90TmaWarpSpecializedAdapterINS1G_15DefaultEpilogueISK_SL_SL_NS1F_6thread17LinearCombinationISK_Li1EffLNS1K_9ScaleType4KindE0ELNS_15FloatRoundStyleE2ESK_EENS1_15EpilogueDefaultEEEEEvvEEEEvNT_6ParamsE:
        .type           _ZN7cutlass13device_kernelINS_4gemm6kernel13GemmUniversalIN4cute5tupleIJiiiiEEENS1_10collective13CollectiveMmaINS1_37MainloopSm90TmaGmmaWarpSpecializedFP8ILi20ENS5_IJNS4_1CILi2EEENSA_ILi1EEESC_EEENS1_35KernelTmaWarpSpecializedCooperativeEEENS5_IJNSA_ILi128EEENSA_ILi224EEENSA_ILi32EEEEEENS_12float_e4m3_tENS5_IJlSC_lEEESK_SL_NS4_8TiledMMAINS4_8MMA_AtomIJNS4_4SM904GMMA30MMA_64x32x32_F32E4M3E4M3_SS_TNILNSP_7ScaleInE1ELSR_1EEEEEENS4_6LayoutISD_NS5_IJSC_NSA_ILi0EEESV_EEEEENS5_IJNS4_10UnderscoreESY_SY_EEEEENS4_13SM90_TMA_LOADENS4_14ComposedLayoutINS4_7SwizzleILi1ELi4ELi3EEENS4_18smem_ptr_flag_bitsILi8EEENSU_INS5_IJNSA_ILi8EEESI_EEENS5_IJSI_SC_EEEEEEEvNS4_8identityENS4_23SM90_TMA_LOAD_MULTICASTES1B_vS1C_EENS_8epilogue10collective6detail29Sm90TmaWarpSpecializedAdapterINS1G_15DefaultEpilogueISK_SL_SL_NS1F_6thread17LinearCombinationISK_Li1EffLNS1K_9ScaleType4KindE0ELNS_15FloatRoundStyleE2ESK_EENS1_15EpilogueDefaultEEEEEvvEEEEvNT_6ParamsE,@function
        .size           _ZN7cutlass13device_kernelINS_4gemm6kernel13GemmUniversalIN4cute5tupleIJiiiiEEENS1_10collective13CollectiveMmaINS1_37MainloopSm90TmaGmmaWarpSpecializedFP8ILi20ENS5_IJNS4_1CILi2EEENSA_ILi1EEESC_EEENS1_35KernelTmaWarpSpecializedCooperativeEEENS5_IJNSA_ILi128EEENSA_ILi224EEENSA_ILi32EEEEEENS_12float_e4m3_tENS5_IJlSC_lEEESK_SL_NS4_8TiledMMAINS4_8MMA_AtomIJNS4_4SM904GMMA30MMA_64x32x32_F32E4M3E4M3_SS_TNILNSP_7ScaleInE1ELSR_1EEEEEENS4_6LayoutISD_NS5_IJSC_NSA_ILi0EEESV_EEEEENS5_IJNS4_10UnderscoreESY_SY_EEEEENS4_13SM90_TMA_LOADENS4_14ComposedLayoutINS4_7SwizzleILi1ELi4ELi3EEENS4_18smem_ptr_flag_bitsILi8EEENSU_INS5_IJNSA_ILi8EEESI_EEENS5_IJSI_SC_EEEEEEEvNS4_8identityENS4_23SM90_TMA_LOAD_MULTICASTES1B_vS1C_EENS_8epilogue10collective6detail29Sm90TmaWarpSpecializedAdapterINS1G_15DefaultEpilogueISK_SL_SL_NS1F_6thread17LinearCombinationISK_Li1EffLNS1K_9ScaleType4KindE0ELNS_15FloatRoundStyleE2ESK_EENS1_15EpilogueDefaultEEEEEvvEEEEvNT_6ParamsE,(.L_x_335 - _ZN7cutlass13device_kernelINS_4gemm6kernel13GemmUniversalIN4cute5tupleIJiiiiEEENS1_10collective13CollectiveMmaINS1_37MainloopSm90TmaGmmaWarpSpecializedFP8ILi20ENS5_IJNS4_1CILi2EEENSA_ILi1EEESC_EEENS1_35KernelTmaWarpSpecializedCooperativeEEENS5_IJNSA_ILi128EEENSA_ILi224EEENSA_ILi32EEEEEENS_12float_e4m3_tENS5_IJlSC_lEEESK_SL_NS4_8TiledMMAINS4_8MMA_AtomIJNS4_4SM904GMMA30MMA_64x32x32_F32E4M3E4M3_SS_TNILNSP_7ScaleInE1ELSR_1EEEEEENS4_6LayoutISD_NS5_IJSC_NSA_ILi0EEESV_EEEEENS5_IJNS4_10UnderscoreESY_SY_EEEEENS4_13SM90_TMA_LOADENS4_14ComposedLayoutINS4_7SwizzleILi1ELi4ELi3EEENS4_18smem_ptr_flag_bitsILi8EEENSU_INS5_IJNSA_ILi8EEESI_EEENS5_IJSI_SC_EEEEEEEvNS4_8identityENS4_23SM90_TMA_LOAD_MULTICASTES1B_vS1C_EENS_8epilogue10collective6detail29Sm90TmaWarpSpecializedAdapterINS1G_15DefaultEpilogueISK_SL_SL_NS1F_6thread17LinearCombinationISK_Li1EffLNS1K_9ScaleType4KindE0ELNS_15FloatRoundStyleE2ESK_EENS1_15EpilogueDefaultEEEEEvvEEEEvNT_6ParamsE)
        .other          _ZN7cutlass13device_kernelINS_4gemm6kernel13GemmUniversalIN4cute5tupleIJiiiiEEENS1_10collective13CollectiveMmaINS1_37MainloopSm90TmaGmmaWarpSpecializedFP8ILi20ENS5_IJNS4_1CILi2EEENSA_ILi1EEESC_EEENS1_35KernelTmaWarpSpecializedCooperativeEEENS5_IJNSA_ILi128EEENSA_ILi224EEENSA_ILi32EEEEEENS_12float_e4m3_tENS5_IJlSC_lEEESK_SL_NS4_8TiledMMAINS4_8MMA_AtomIJNS4_4SM904GMMA30MMA_64x32x32_F32E4M3E4M3_SS_TNILNSP_7ScaleInE1ELSR_1EEEEEENS4_6LayoutISD_NS5_IJSC_NSA_ILi0EEESV_EEEEENS5_IJNS4_10UnderscoreESY_SY_EEEEENS4_13SM90_TMA_LOADENS4_14ComposedLayoutINS4_7SwizzleILi1ELi4ELi3EEENS4_18smem_ptr_flag_bitsILi8EEENSU_INS5_IJNSA_ILi8EEESI_EEENS5_IJSI_SC_EEEEEEEvNS4_8identityENS4_23SM90_TMA_LOAD_MULTICASTES1B_vS1C_EENS_8epilogue10collective6detail29Sm90TmaWarpSpecializedAdapterINS1G_15DefaultEpilogueISK_SL_SL_NS1F_6thread17LinearCombinationISK_Li1EffLNS1K_9ScaleType4KindE0ELNS_15FloatRoundStyleE2ESK_EENS1_15EpilogueDefaultEEEEEvvEEEEvNT_6ParamsE,@"STO_CUDA_ENTRY STV_DEFAULT"
_ZN7cutlass13device_kernelINS_4gemm6kernel13GemmUniversalIN4cute5tupleIJiiiiEEENS1_10collective13CollectiveMmaINS1_37MainloopSm90TmaGmmaWarpSpecializedFP8ILi20ENS5_IJNS4_1CILi2EEENSA_ILi1EEESC_EEENS1_35KernelTmaWarpSpecializedCooperativeEEENS5_IJNSA_ILi128EEENSA_ILi224EEENSA_ILi32EEEEEENS_12float_e4m3_tENS5_IJlSC_lEEESK_SL_NS4_8TiledMMAINS4_8MMA_AtomIJNS4_4SM904GMMA30MMA_64x32x32_F32E4M3E4M3_SS_TNILNSP_7ScaleInE1ELSR_1EEEEEENS4_6LayoutISD_NS5_IJSC_NSA_ILi0EEESV_EEEEENS5_IJNS4_10UnderscoreESY_SY_EEEEENS4_13SM90_TMA_LOADENS4_14ComposedLayoutINS4_7SwizzleILi1ELi4ELi3EEENS4_18smem_ptr_flag_bitsILi8EEENSU_INS5_IJNSA_ILi8EEESI_EEENS5_IJSI_SC_EEEEEEEvNS4_8identityENS4_23SM90_TMA_LOAD_MULTICASTES1B_vS1C_EENS_8epilogue10collective6detail29Sm90TmaWarpSpecializedAdapterINS1G_15DefaultEpilogueISK_SL_SL_NS1F_6thread17LinearCombinationISK_Li1EffLNS1K_9ScaleType4KindE0ELNS_15FloatRoundStyleE2ESK_EENS1_15EpilogueDefaultEEEEEvvEEEEvNT_6ParamsE:
[----:B------:R-:W0:Y:S02]  /*0000*/  LDC R1, c[0x0][0x28] ;  /* 0x00000a00ff017b82 */ /* 0x000e240000000800 */
[----:B0-----:R-:W-:Y:S01]  /*0010*/  VIADD R1, R1, 0xffffffe0 ;  /* 0xffffffe001017836 */ /* 0x001fe20000000000 */
[----:B------:R-:W0:Y:S01]  /*0020*/  S2R R4, SR_TID.X ;  /* 0x0000000000047919 */ /* 0x000e220000002100 */
[----:B------:R-:W-:Y:S01]  /*0030*/  ELECT P0, URZ, PT ;  /* 0x00000000003f782f */ /* 0x000fe20003800000 */
[----:B------:R-:W-:Y:S01]  /*0040*/  BSSY B0, `(.L_x_0) ;  /* 0x0000015000007945 */ /* 0x000fe20003800000 */
[--C-:B0-----:R-:W-:Y:S02]  /*0050*/  SHF.R.U32.HI R0, RZ, 0x5, R4.reuse ;  /* 0x00000005ff007819 */ /* 0x101fe40000011604 */
[----:B------:R-:W-:-:S03]  /*0060*/  SHF.R.U32.HI R2, RZ, 0x7, R4 ;  /* 0x00000007ff027819 */ /* 0x000fc60000011604 */
[----:B------:R-:W0:Y:S04]  /*0070*/  SHFL.IDX PT, R3, R0, RZ, 0x1f ;  /* 0x00001fff00037589 */ /* 0x000e2800000e0000 */
[----:B------:R-:W1:Y:S01]  /*0080*/  SHFL.IDX PT, R2, R2, RZ, 0x1f ;  /* 0x00001fff02027589 */ /* 0x000e6200000e0000 */
[----:B0-----:R-:W-:Y:S02]  /*0090*/  R2UR UR4, R3 ;  /* 0x00000000030472ca */ /* 0x001fe400000e0000 */
[----:B-1----:R-:W-:-:S11]  /*00a0*/  R2UR UR6, R2 ;  /* 0x00000000020672ca */ /* 0x002fd600000e0000 */
[----:B------:R-:W-:Y:S02]  /*00b0*/  USHF.R.S32.HI UR5, URZ, 0x1f, UR4 ;  /* 0x0000001f3f057899 */ /* 0x000fe40008011404 */
[----:B------:R-:W-:Y:S02]  /*00c0*/  ISETP.NE.OR P0, PT, RZ, UR4, !P0 ;  /* 0x00000004ff007c0c */ /* 0x000fe4000c705670 */
[----:B------:R-:W-:-:S04]  /*00d0*/  ULEA.HI UR5, UR5, UR4, URZ, 0x2 ;  /* 0x0000000405057291 */ /* 0x000fc8000f8f103f */
[----:B------:R-:W-:-:S04]  /*00e0*/  ULOP3.LUT UR5, UR5, 0xfffffffc, URZ, 0xc0, !UPT ;  /* 0xfffffffc05057892 */ /* 0x000fc8000f8ec03f */
[----:B------:R-:W-:-:S03]  /*00f0*/  UIADD3 UR8, UR4, -UR5, URZ ;  /* 0x8000000504087290 */ /* 0x000fc6000fffe03f */
[----:B------:R-:W-:Y:S09]  /*0100*/  @P0 BRA `(.L_x_1) ;  /* 0x0000000000200947 */ /* 0x000ff20003800000 */
[----:B------:R-:W-:Y:S02]  /*0110*/  ULDC.64 UR4, c[0x0][0x198] ;  /* 0x0000660000047ab9 */ /* 0x000fe40000000a00 */
[----:B------:R-:W-:Y:S02]  /*0120*/  UIADD3 UR10, UP0, UR4, 0xf0, URZ ;  /* 0x000000f0040a7890 */ /* 0x000fe4000ff1e03f */
[----:B------:R-:W-:Y:S02]  /*0130*/  UIADD3 UR4, UP1, UR4, 0x1f0, URZ ;  /* 0x000001f004047890 */ /* 0x000fe4000ff3e03f */
[----:B------:R-:W-:Y:S02]  /*0140*/  UIADD3.X UR11, URZ, UR5, URZ, UP0, !UPT ;  /* 0x000000053f0b7290 */ /* 0x000fe400087fe43f */
[----:B------:R-:W-:-:S07]  /*0150*/  UIADD3.X UR5, URZ, UR5, URZ, UP1, !UPT ;  /* 0x000000053f057290 */ /* 0x000fce0008ffe43f */
[----:B------:R0:W-:Y:S02]  /*0160*/  UTMACCTL.PF [UR10] ;  /* 0x000000000a0079b9 */ /* 0x0001e40008040000 */
[----:B------:R0:W-:Y:S02]  /*0170*/  UTMACCTL.PF [UR4] ;  /* 0x00000000040079b9 */ /* 0x0001e40008040000 */
[----:B0-----:R-:W-:Y:S01]  /*0180*/  NOP ;  /* 0x0000000000007918 */ /* 0x001fe20000000000 */
.L_x_1:
[----:B------:R-:W-:Y:S05]  /*0190*/  BSYNC B0 ;  /* 0x0000000000007941 */ /* 0x000fea0003800000 */
.L_x_0:
[----:B------:R-:W0:Y:S01]  /*01a0*/  SHFL.IDX PT, R3, R0, RZ, 0x1f ;  /* 0x00001fff00037589 */ /* 0x000e2200000e0000 */
[----:B------:R-:W-:Y:S01]  /*01b0*/  UISETP.NE.AND UP0, UPT, UR8, 0x3, UPT ;  /* 0x000000030800788c */ /* 0x000fe2000bf05270 */
[----:B------:R-:W-:Y:S01]  /*01c0*/  ISETP.NE.AND P1, PT, RZ, UR6, PT ;  /* 0x00000006ff007c0c */ /* 0x000fe2000bf25270 */
[----:B------:R-:W-:Y:S02]  /*01d0*/  UIADD3 UR10, UR6, -0x1, URZ ;  /* 0xffffffff060a7890 */ /* 0x000fe4000fffe03f */
[----:B------:R-:W-:Y:S02]  /*01e0*/  UISETP.EQ.OR UP0, UPT, UR8, URZ, !UP0 ;  /* 0x0000003f0800728c */ /* 0x000fe4000c702670 */
[----:B------:R-:W-:Y:S02]  /*01f0*/  UISETP.GE.U32.AND UP1, UPT, UR10, 0x2, UPT ;  /* 0x000000020a00788c */ /* 0x000fe4000bf26070 */
[----:B------:R-:W-:-:S04]  /*0200*/  UISETP.EQ.AND UP0, UPT, UR6, URZ, UP0 ;  /* 0x0000003f0600728c */ /* 0x000fc80008702270 */
[----:B------:R-:W-:-:S04]  /*0210*/  USEL UR13, URZ, 0x1, !UP0 ;  /* 0x000000013f0d7887 */ /* 0x000fc8000c000000 */
[----:B------:R-:W-:Y:S01]  /*0220*/  USEL UR13, UR13, 0x2, UP1 ;  /* 0x000000020d0d7887 */ /* 0x000fe20008800000 */
[----:B0-----:R-:W-:-:S13]  /*0230*/  ISETP.NE.AND P0, PT, R3, RZ, PT ;  /* 0x000000ff0300720c */ /* 0x001fda0003f05270 */
[----:B------:R-:W-:Y:S05]  /*0240*/  @P0 BRA `(.L_x_2) ;  /* 0x0000000000e40947 */ /* 0x000fea0003800000 */
[----:B------:R-:W-:Y:S01]  /*0250*/  ELECT P0, URZ, PT ;  /* 0x00000000003f782f */ /* 0x000fe20003800000 */
[----:B------:R-:W-:-:S12]  /*0260*/  BSSY B0, `(.L_x_2) ;  /* 0x0000037000007945 */ /* 0x000fd80003800000 */
[----:B------:R-:W-:Y:S05]  /*0270*/  @!P0 BRA `(.L_x_3) ;  /* 0x0000000000d48947 */ /* 0x000fea0003800000 */
[----:B------:R-:W0:Y:S01]  /*0280*/  S2UR UR9, SR_CgaCtaId ;  /* 0x00000000000979c3 */ /* 0x000e220000008800 */
[----:B------:R-:W-:Y:S01]  /*0290*/  UMOV UR4, 0x400 ;  /* 0x0000040000047882 */ /* 0x000fe20000000000 */
[----:B------:R-:W-:Y:S01]  /*02a0*/  UMOV UR5, 0x1 ;  /* 0x0000000100057882 */ /* 0x000fe20000000000 */
[----:B------:R-:W-:Y:S02]  /*02b0*/  UMOV UR6, 0x4 ;  /* 0x0000000400067882 */ /* 0x000fe40000000000 */
[----:B------:R-:W-:-:S04]  /*02c0*/  UIADD3 UR6, -UR6, 0x100000, URZ ;  /* 0x0010000006067890 */ /* 0x000fc8000fffe13f */
[----:B------:R-:W-:Y:S02]  /*02d0*/  USHF.L.U32 UR7, UR6, 0xb, URZ ;  /* 0x0000000b06077899 */ /* 0x000fe4000800063f */
[----:B------:R-:W-:Y:S02]  /*02e0*/  USHF.L.U32 UR6, UR6, 0x1, URZ ;  /* 0x0000000106067899 */ /* 0x000fe4000800063f */
[----:B0-----:R-:W-:Y:S02]  /*02f0*/  ULEA UR9, UR9, UR4, 0x18 ;  /* 0x0000000409097291 */ /* 0x001fe4000f8ec03f */
[----:B------:R-:W-:-:S04]  /*0300*/  UIADD3 UR4, -UR5, 0x100000, URZ ;  /* 0x0010000005047890 */ /* 0x000fc8000fffe13f */
[----:B------:R-:W-:Y:S02]  /*0310*/  USHF.L.U32 UR5, UR4, 0xb, URZ ;  /* 0x0000000b04057899 */ /* 0x000fe4000800063f */
[----:B------:R-:W-:Y:S01]  /*0320*/  USHF.L.U32 UR4, UR4, 0x1, URZ ;  /* 0x0000000104047899 */ /* 0x000fe2000800063f */
[----:B------:R-:W0:Y:S11]  /*0330*/  FENCE.VIEW.ASYNC.S ;  /* 0x00000000000073c6 */ /* 0x000e360000000000 */
[----:B0-----:R0:W1:Y:S01]  /*0340*/  SYNCS.EXCH.64 URZ, [UR9], UR4 ;  /* 0x00000004093f75b2 */ /* 0x0010620008000100 */
[----:B------:R0:W2:Y:S01]  /*0350*/  SYNCS.EXCH.64 URZ, [UR9+0xa0], UR6 ;  /* 0x0000a006093f75b2 */ /* 0x0000a20008000100 */
[----:B------:R0:W3:Y:S01]  /*0360*/  SYNCS.EXCH.64 URZ, [UR9+0x8], UR4 ;  /* 0x00000804093f75b2 */ /* 0x0000e20008000100 */
[----:B------:R0:W4:Y:S01]  /*0370*/  SYNCS.EXCH.64 URZ, [UR9+0xa8], UR6 ;  /* 0x0000a806093f75b2 */ /* 0x0001220008000100 */
[----:B------:R0:W0:Y:S01]  /*0380*/  SYNCS.EXCH.64 URZ, [UR9+0x10], UR4 ;  /* 0x00001004093f75b2 */ /* 0x0000220008000100 */
        /* <DEDUP_REMOVED lines=35> */
[----:B-1234-:R-:W-:Y:S01]  /*05c0*/  NOP ;  /* 0x0000000000007918 */ /* 0x01efe20000000000 */
.L_x_3:
[----:B0-----:R-:W-:Y:S05]  /*05d0*/  BSYNC B0 ;  /* 0x0000000000007941 */ /* 0x001fea0003800000 */
.L_x_2:
[----:B------:R-:W-:Y:S01]  /*05e0*/  SHF.R.S32.HI R2, RZ, 0x1f, R4 ;  /* 0x0000001fff027819 */ /* 0x000fe20000011404 */
[----:B------:R-:W0:Y:S01]  /*05f0*/  SHFL.IDX PT, R0, R0, RZ, 0x1f ;  /* 0x00001fff00007589 */ /* 0x000e2200000e0000 */
[----:B------:R-:W1:Y:S01]  /*0600*/  S2UR UR9, SR_CTAID.X ;  /* 0x00000000000979c3 */ /* 0x000e620000002500 */
[----:B------:R-:W-:Y:S02]  /*0610*/  ELECT P0, URZ, PT ;  /* 0x00000000003f782f */ /* 0x000fe40003800000 */
[----:B------:R-:W-:Y:S01]  /*0620*/  LEA.HI R2, R2, R4, RZ, 0x7 ;  /* 0x0000000402027211 */ /* 0x000fe200078f38ff */
[----:B------:R-:W-:Y:S01]  /*0630*/  ULDC UR4, c[0x0][0x150] ;  /* 0x0000540000047ab9 */ /* 0x000fe20000000800 */
[----:B------:R-:W-:Y:S01]  /*0640*/  SHF.R.S32.HI R6, RZ, 0x1f, R3 ;  /* 0x0000001fff067819 */ /* 0x000fe20000011403 */
[----:B------:R-:W-:Y:S01]  /*0650*/  NOP ;  /* 0x0000000000007918 */ /* 0x000fe20000000000 */
[----:B------:R-:W-:Y:S01]  /*0660*/  LOP3.LUT R2, R2, 0xffffff80, RZ, 0xc0, !PT ;  /* 0xffffff8002027812 */ /* 0x000fe200078ec0ff */
[----:B------:R-:W-:Y:S01]  /*0670*/  NOP ;  /* 0x0000000000007918 */ /* 0x000fe20000000000 */
[----:B------:R-:W-:Y:S01]  /*0680*/  LEA.HI R6, R6, R3, RZ, 0x2 ;  /* 0x0000000306067211 */ /* 0x000fe200078f10ff */
[----:B------:R-:W2:Y:S02]  /*0690*/  LDC R8, c[0x0][0x144] ;  /* 0x00005100ff087b82 */ /* 0x000ea40000000800 */
[----:B------:R-:W-:Y:S01]  /*06a0*/  IMAD.IADD R4, R4, 0x1, -R2 ;  /* 0x0000000104047824 */ /* 0x000fe200078e0a02 */
[----:B------:R-:W-:Y:S01]  /*06b0*/  LOP3.LUT R6, R6, 0x3ffffffc, RZ, 0xc0, !PT ;  /* 0x3ffffffc06067812 */ /* 0x000fe200078ec0ff */
[----:B------:R-:W3:Y:S03]  /*06c0*/  S2R R2, SR_CTAID.Y ;  /* 0x0000000000027919 */ /* 0x000ee60000002600 */
[----:B------:R-:W-:Y:S01]  /*06d0*/  SHF.R.S32.HI R5, RZ, 0x1f, R4 ;  /* 0x0000001fff057819 */ /* 0x000fe20000011404 */
[----:B------:R-:W-:Y:S01]  /*06e0*/  IMAD.IADD R6, R3, 0x1, -R6 ;  /* 0x0000000103067824 */ /* 0x000fe200078e0a06 */
[----:B------:R-:W4:Y:S02]  /*06f0*/  LDC R11, c[0x0][0x148] ;  /* 0x00005200ff0b7b82 */ /* 0x000f240000000800 */
[----:B------:R-:W-:-:S02]  /*0700*/  LEA.HI R5, R5, R4, RZ, 0x3 ;  /* 0x0000000405057211 */ /* 0x000fc400078f18ff */
[----:B0-----:R-:W-:Y:S02]  /*0710*/  ISETP.NE.OR P0, PT, R0, RZ, !P0 ;  /* 0x000000ff0000720c */ /* 0x001fe40004705670 */
[--C-:B------:R-:W-:Y:S02]  /*0720*/  SHF.R.S32.HI R0, RZ, 0x3, R5.reuse ;  /* 0x00000003ff007819 */ /* 0x100fe40000011405 */
[----:B------:R-:W-:Y:S02]  /*0730*/  SHF.R.S32.HI R5, RZ, 0x1f, R5 ;  /* 0x0000001fff057819 */ /* 0x000fe40000011405 */
[----:B-1----:R-:W-:Y:S02]  /*0740*/  I2FP.F32.U32 R7, UR9 ;  /* 0x0000000900077c45 */ /* 0x002fe40008201000 */
[----:B------:R-:W-:-:S03]  /*0750*/  LEA.HI R5, R5, R0, RZ, 0x2 ;  /* 0x0000000005057211 */ /* 0x000fc600078f10ff */
[----:B------:R-:W-:Y:S01]  /*0760*/  FMUL R7, R7, UR4 ;  /* 0x0000000407077c20 */ /* 0x000fe20008400000 */
[----:B------:R-:W-:Y:S01]  /*0770*/  LOP3.LUT R5, R5, 0xfffffffc, RZ, 0xc0, !PT ;  /* 0xfffffffc05057812 */ /* 0x000fe200078ec0ff */
[----:B------:R-:W-:Y:S01]  /*0780*/  VOTEU.ALL UP0, P0 ;  /* 0x00000000003f7886 */ /* 0x000fe20000000000 */
[----:B------:R-:W-:Y:S01]  /*0790*/  ULDC UR4, c[0x0][0x154] ;  /* 0x0000550000047ab9 */ /* 0x000fe20000000800 */
[----:B------:R-:W-:Y:S02]  /*07a0*/  VOTEU.ALL UP1, P0 ;  /* 0x00000000003f7886 */ /* 0x000fe40000020000 */
[----:B------:R-:W0:Y:S01]  /*07b0*/  F2I.U32.TRUNC.NTZ R7, R7 ;  /* 0x0000000700077305 */ /* 0x000e22000020f000 */
[----:B------:R-:W-:Y:S01]  /*07c0*/  IMAD.IADD R5, R0, 0x1, -R5 ;  /* 0x0000000100057824 */ /* 0x000fe200078e0a05 */
[----:B------:R-:W1:Y:S01]  /*07d0*/  @!UP0 S2UR UR7, SR_CgaCtaId ;  /* 0x00000000000789c3 */ /* 0x000e620000008800 */
[----:B------:R-:W-:Y:S02]  /*07e0*/  @!UP0 UMOV UR6, 0x400 ;  /* 0x0000040000068882 */ /* 0x000fe40000000000 */
[----:B------:R-:W-:Y:S01]  /*07f0*/  IMAD R5, R6, 0x4, R5 ;  /* 0x0000000406057824 */ /* 0x000fe200078e0205 */
[----:B---3--:R-:W-:-:S04]  /*0800*/  I2FP.F32.U32 R9, R2 ;  /* 0x0000000200097245 */ /* 0x008fc80000201000 */
[----:B------:R-:W-:Y:S01]  /*0810*/  LEA.HI R0, R5, R5, RZ, 0x1 ;  /* 0x0000000505007211 */ /* 0x000fe200078f08ff */
[----:B------:R-:W-:Y:S01]  /*0820*/  FMUL R9, R9, UR4 ;  /* 0x0000000409097c20 */ /* 0x000fe20008400000 */
[----:B------:R-:W-:Y:S02]  /*0830*/  UMOV UR4, 0x20 ;  /* 0x0000002000047882 */ /* 0x000fe40000000000 */
[----:B------:R-:W-:Y:S01]  /*0840*/  LOP3.LUT R6, R0, 0xfffffffe, RZ, 0xc0, !PT ;  /* 0xfffffffe00067812 */ /* 0x000fe200078ec0ff */
[----:B0-----:R-:W-:Y:S01]  /*0850*/  IMAD.MOV R13, RZ, RZ, -R7 ;  /* 0x000000ffff0d7224 */ /* 0x001fe200078e0a07 */
[----:B------:R-:W-:-:S04]  /*0860*/  @!UP0 UIADD3 UR4, -UR4, 0x100000, URZ ;  /* 0x0010000004048890 */ /* 0x000fc8000fffe13f */
[----:B------:R-:W-:Y:S02]  /*0870*/  @!UP0 USHF.L.U32 UR5, UR4, 0xb, URZ ;  /* 0x0000000b04058899 */ /* 0x000fe4000800063f */
[----:B------:R-:W-:Y:S01]  /*0880*/  @!UP0 USHF.L.U32 UR4, UR4, 0x1, URZ ;  /* 0x0000000104048899 */ /* 0x000fe2000800063f */
[----:B------:R-:W0:Y:S01]  /*0890*/  F2I.U32.TRUNC.NTZ R9, R9 ;  /* 0x0000000900097305 */ /* 0x000e22000020f000 */
[----:B--2---:R-:W-:Y:S02]  /*08a0*/  IMAD R0, R8, R13, UR9 ;  /* 0x0000000908007e24 */ /* 0x004fe4000f8e020d */
[C---:B------:R-:W-:Y:S02]  /*08b0*/  IMAD.IADD R7, R5.reuse, 0x1, -R6 ;  /* 0x0000000105077824 */ /* 0x040fe400078e0a06 */
[----:B------:R-:W-:-:S03]  /*08c0*/  IMAD.SHL.U32 R6, R5, 0x4, RZ ;  /* 0x0000000405067824 */ /* 0x000fc600078e00ff */
[----:B------:R-:W-:Y:S01]  /*08d0*/  ISETP.NE.AND P2, PT, R7, R0, PT ;  /* 0x000000000700720c */ /* 0x000fe20003f45270 */
[----:B-1----:R-:W-:Y:S01]  /*08e0*/  @!UP0 ULEA UR6, UR7, UR6, 0x18 ;  /* 0x0000000607068291 */ /* 0x002fe2000f8ec03f */
[----:B------:R-:W-:Y:S01]  /*08f0*/  LOP3.LUT R10, R5, 0xc, R6, 0x78, !PT ;  /* 0x0000000c050a7812 */ /* 0x000fe200078e7806 */
[----:B------:R-:W1:Y:S01]  /*0900*/  LDC R7, c[0x0][0x140] ;  /* 0x00005000ff077b82 */ /* 0x000e620000000800 */
[----:B------:R-:W-:Y:S01]  /*0910*/  VOTEU.ALL UP0, P0 ;  /* 0x00000000003f7886 */ /* 0x000fe20000000000 */
[----:B------:R-:W-:Y:S01]  /*0920*/  LOP3.LUT P0, RZ, R4, 0x7, RZ, 0xc0, !PT ;  /* 0x0000000704ff7812 */ /* 0x000fe2000780c0ff */
[----:B0-----:R-:W-:Y:S01]  /*0930*/  IMAD.MOV R12, RZ, RZ, -R9 ;  /* 0x000000ffff0c7224 */ /* 0x001fe200078e0a09 */
[----:B------:R0:W-:Y:S01]  /*0940*/  STL [R1+0x4], R10 ;  /* 0x0000040a01007387 */ /* 0x0001e20000100800 */
[----:B------:R-:W-:Y:S01]  /*0950*/  IMAD.MOV.U32 R4, RZ, RZ, 0x1 ;  /* 0x00000001ff047424 */ /* 0x000fe200078e00ff */
[----:B------:R-:W-:Y:S01]  /*0960*/  ISETP.LT.U32.AND P0, PT, R10, 0x2, !P0 ;  /* 0x000000020a00780c */ /* 0x000fe20004701070 */
[----:B----4-:R-:W-:-:S03]  /*0970*/  IMAD R6, R11, R12, R2 ;  /* 0x0000000c0b067224 */ /* 0x010fc600078e0202 */
[----:B------:R-:W-:Y:S01]  /*0980*/  @P2 LEA.HI R5, R10, R10, RZ, 0x1 ;  /* 0x0000000a0a052211 */ /* 0x000fe200078f08ff */
[----:B------:R-:W2:Y:S02]  /*0990*/  FENCE.VIEW.ASYNC.S ;  /* 0x00000000000073c6 */ /* 0x000ea40000000000 */
[----:B--2---:R0:W2:Y:S01]  /*09a0*/  @!UP0 SYNCS.EXCH.64 URZ, [UR6+0x150], UR4 ;  /* 0x00015004063f85b2 */ /* 0x0040a20008000100 */
[----:B------:R-:W-:-:S04]  /*09b0*/  @P2 SHF.R.S32.HI R5, RZ, 0x1, R5 ;  /* 0x00000001ff052819 */ /* 0x000fc80000011405 */
[----:B------:R-:W-:Y:S02]  /*09c0*/  @P2 ISETP.NE.AND P3, PT, R5, R6, PT ;  /* 0x000000060500220c */ /* 0x000fe40003f65270 */
[----:B------:R-:W-:Y:S02]  /*09d0*/  SEL R5, RZ, 0x1, !P0 ;  /* 0x00000001ff057807 */ /* 0x000fe40004000000 */
[----:B------:R-:W-:Y:S02]  /*09e0*/  @P2 SEL R4, RZ, 0x1, P3 ;  /* 0x00000001ff042807 */ /* 0x000fe40001800000 */
[----:B-1----:R-:W-:Y:S02]  /*09f0*/  ISETP.EQ.U32.AND P4, PT, R7, 0x1, PT ;  /* 0x000000010700780c */ /* 0x002fe40003f82070 */
[----:B------:R-:W-:Y:S01]  /*0a00*/  LOP3.LUT R4, R4, R5, RZ, 0xc0, !PT ;  /* 0x0000000504047212 */ /* 0x000fe200078ec0ff */
[----:B------:R0:W1:Y:S01]  /*0a10*/  @!UP1 SYNCS.EXCH.64 URZ, [UR6+0x158], UR4 ;  /* 0x00015804063f95b2 */ /* 0x0000620008000100 */
[----:B------:R-:W-:-:S03]  /*0a20*/  NOP ;  /* 0x0000000000007918 */ /* 0x000fc60000000000 */
[----:B------:R0:W-:Y:S06]  /*0a30*/  STL [R1], R4 ;  /* 0x0000000401007387 */ /* 0x0001ec0000100800 */
[----:B--2---:R-:W-:Y:S05]  /*0a40*/  @!P4 BRA `(.L_x_4) ;  /* 0x000000000008c947 */ /* 0x004fea0003800000 */
[----:B-1----:R-:W-:Y:S01]  /*0a50*/  UCGABAR_ARV ;  /* 0x00000000000079c7 */ /* 0x002fe20008000000 */
[----:B------:R-:W-:Y:S05]  /*0a60*/  BRA `(.L_x_5) ;  /* 0x0000000000047947 */ /* 0x000fea0003800000 */
.L_x_4:
[----:B-1----:R-:W-:Y:S01]  /*0a70*/  NOP ;  /* 0x0000000000007918 */ /* 0x002fe20000000000 */
.L_x_5:
[----:B------:R-:W1:Y:S01]  /*0a80*/  LDC R3, c[0x0][0x65c] ;  /* 0x00019700ff037b82 */ /* 0x000e620000000800 */
[----:B0-----:R-:W-:Y:S02]  /*0a90*/  IMAD.U32 R4, RZ, RZ, UR9 ;  /* 0x00000009ff047e24 */ /* 0x001fe4000f8e00ff */
[----:B------:R-:W-:Y:S01]  /*0aa0*/  IMAD.MOV.U32 R5, RZ, RZ, RZ ;  /* 0x000000ffff057224 */ /* 0x000fe200078e00ff */
[----:B-1----:R-:W-:-:S13]  /*0ab0*/  ISETP.NE.AND P3, PT, R3, 0x1, PT ;  /* 0x000000010300780c */ /* 0x002fda0003f65270 */
[----:B------:R-:W0:Y:S01]  /*0ac0*/  @P3 LDC R7, c[0x0][0x10] ;  /* 0x00000400ff073b82 */ /* 0x000e220000000800 */
[----:B------:R-:W-:Y:S02]  /*0ad0*/  @P3 IMAD.MOV.U32 R3, RZ, RZ, RZ ;  /* 0x000000ffff033224 */ /* 0x000fe400078e00ff */
[----:B------:R-:W-:-:S05]  /*0ae0*/  @P3 IMAD.MOV.U32 R13, RZ, RZ, RZ ;  /* 0x000000ffff0d3224 */ /* 0x000fca00078e00ff */
[----:B------:R-:W1:Y:S01]  /*0af0*/  @!P3 LDC R9, c[0x0][0xc] ;  /* 0x00000300ff09bb82 */ /* 0x000e620000000800 */
[----:B0-----:R-:W-:-:S04]  /*0b00*/  @P3 IMAD.WIDE.U32 R6, R7, UR9, R2 ;  /* 0x0000000907063c25 */ /* 0x001fc8000f8e0002 */
[----:B------:R-:W-:Y:S02]  /*0b10*/  @P3 IMAD.MOV.U32 R19, RZ, RZ, R6 ;  /* 0x000000ffff133224 */ /* 0x000fe400078e0006 */
[----:B------:R-:W-:Y:S02]  /*0b20*/  @P3 IMAD.IADD R23, R7, 0x1, R13 ;  /* 0x0000000107173824 */ /* 0x000fe400078e020d */
[----:B-1----:R-:W-:-:S04]  /*0b30*/  @!P3 IMAD.WIDE.U32 R4, R2, R9, R4 ;  /* 0x000000090204b225 */ /* 0x002fc800078e0004 */
[----:B------:R-:W-:Y:S02]  /*0b40*/  @!P3 IMAD.MOV.U32 R19, RZ, RZ, R4 ;  /* 0x000000ffff13b224 */ /* 0x000fe400078e0004 */
[----:B------:R-:W-:-:S03]  /*0b50*/  @!P3 IMAD.MOV.U32 R23, RZ, RZ, R5 ;  /* 0x000000ffff17b224 */ /* 0x000fc600078e0005 */
[----:B------:R0:W-:Y:S04]  /*0b60*/  STL [R1+0xc], R19 ;  /* 0x00000c1301007387 */ /* 0x0001e80000100800 */
[----:B------:R0:W-:Y:S01]  /*0b70*/  STL [R1+0x8], R23 ;  /* 0x0000081701007387 */ /* 0x0001e20000100800 */
[----:B------:R-:W-:Y:S05]  /*0b80*/  @!P4 BRA `(.L_x_6) ;  /* 0x00000000000cc947 */ /* 0x000fea0003800000 */
[----:B------:R-:W-:Y:S01]  /*0b90*/  UCGABAR_WAIT ;  /* 0x0000000000007dc7 */ /* 0x000fe20008000000 */
[----:B------:R-:W-:Y:S01]  /*0ba0*/  CCTL.IVALL ;  /* 0x00000000ff00798f */ /* 0x000fe20002000000 */
[----:B------:R-:W-:Y:S05]  /*0bb0*/  BRA `(.L_x_7) ;  /* 0x0000000000047947 */ /* 0x000fea0003800000 */
.L_x_6:
[----:B------:R-:W-:Y:S06]  /*0bc0*/  BAR.SYNC.DEFER_BLOCKING 0x0 ;  /* 0x0000000000007b1d */ /* 0x000fec0000010000 */
.L_x_7:
[----:B------:R-:W-:Y:S05]  /*0bd0*/  @!P1 BRA `(.L_x_8) ;  /* 0x000000c000649947 */ /* 0x000fea0003800000 */
[----:B------:R-:W-:-:S06]  /*0be0*/  UISETP.GT.U32.AND UP0, UPT, UR10, 0x1, UPT ;  /* 0x000000010a00788c */ /* 0x000fcc000bf04070 */
[----:B------:R-:W-:-:S13]  /*0bf0*/  PLOP3.LUT P0, PT, PT, PT, UP0, 0x80, 0x0 ;  /* 0x000000000000781c */ /* 0x000fda0003f0f008 */
[----:B------:R-:W-:Y:S05]  /*0c00*/  @P0 EXIT ;  /* 0x000000000000094d */ /* 0x000fea0003800000 */
[----:B------:R-:W-:Y:S01]  /*0c10*/  IMAD.MOV.U32 R6, RZ, RZ, -0x1 ;  /* 0xffffffffff067424 */ /* 0x000fe200078e00ff */
[----:B------:R-:W-:Y:S01]  /*0c20*/  ULDC.64 UR4, c[0x0][0x650] ;  /* 0x0001940000047ab9 */ /* 0x000fe20000000a00 */
[----:B------:R-:W-:Y:S01]  /*0c30*/  IMAD.MOV.U32 R5, RZ, RZ, -0x1 ;  /* 0xffffffffff057424 */ /* 0x000fe200078e00ff */
[----:B------:R-:W-:Y:S01]  /*0c40*/  ISETP.GE.U32.AND P0, PT, R19, UR4, PT ;  /* 0x0000000413007c0c */ /* 0x000fe2000bf06070 */
[----:B------:R-:W-:Y:S01]  /*0c50*/  UMOV UR30, 0xffffffff ;  /* 0xffffffff001e7882 */ /* 0x000fe20000000000 */
[----:B------:R1:W-:Y:S01]  /*0c60*/  STL [R1+0x14], R6 ;  /* 0x0000140601007387 */ /* 0x0003e20000100800 */
[----:B------:R-:W-:Y:S02]  /*0c70*/  PRMT R4, RZ, 0x7610, R4 ;  /* 0x00007610ff047816 */ /* 0x000fe40000000004 */
[----:B------:R-:W-:Y:S01]  /*0c80*/  ISETP.GE.U32.AND.EX P0, PT, R23, UR5, PT, P0 ;  /* 0x0000000517007c0c */ /* 0x000fe2000bf06100 */
[----:B------:R1:W-:-:S12]  /*0c90*/  STL [R1+0x10], R5 ;  /* 0x0000100501007387 */ /* 0x0003d80000100800 */
[----:B-1----:R-:W-:Y:S05]  /*0ca0*/  @P0 BRA `(.L_x_9) ;  /* 0x0000000400380947 */ /* 0x002fea0003800000 */
[----:B------:R-:W1:Y:S01]  /*0cb0*/  LDC.64 R14, c[0x0][0x628] ;  /* 0x00018a00ff0e7b82 */ /* 0x000e620000000a00 */
[----:B------:R-:W-:Y:S02]  /*0cc0*/  IMAD.MOV.U32 R4, RZ, RZ, R19 ;  /* 0x000000ffff047224 */ /* 0x000fe400078e0013 */
[----:B------:R-:W-:-:S05]  /*0cd0*/  IMAD.MOV.U32 R5, RZ, RZ, R23 ;  /* 0x000000ffff057224 */ /* 0x000fca00078e0017 */
[----:B------:R-:W2:Y:S08]  /*0ce0*/  LDC R10, c[0x0][0x630] ;  /* 0x00018c00ff0a7b82 */ /* 0x000eb00000000800 */
[----:B------:R-:W3:Y:S01]  /*0cf0*/  LDC.64 R16, c[0x0][0x620] ;  /* 0x00018800ff107b82 */ /* 0x000ee20000000a00 */
[----:B-1----:R-:W-:-:S04]  /*0d00*/  ISETP.NE.U32.AND P0, PT, R14, RZ, PT ;  /* 0x000000ff0e00720c */ /* 0x002fc80003f05070 */
[----:B------:R-:W-:-:S13]  /*0d10*/  ISETP.NE.AND.EX P0, PT, R15, RZ, PT, P0 ;  /* 0x000000ff0f00720c */ /* 0x000fda0003f05300 */
[----:B--23--:R-:W-:Y:S05]  /*0d20*/  @!P0 BRA `(.L_x_10) ;  /* 0x0000000000288947 */ /* 0x00cfea0003800000 */
[----:B------:R-:W1:Y:S02]  /*0d30*/  LDC R9, c[0x0][0x634] ;  /* 0x00018d00ff097b82 */ /* 0x000e640000000800 */
[----:B-1----:R-:W-:-:S05]  /*0d40*/  IADD3 R9, P0, R19, R9, RZ ;  /* 0x0000000913097210 */ /* 0x002fca0007f1e0ff */
[----:B------:R-:W-:-:S04]  /*0d50*/  IMAD.X R13, RZ, RZ, R23, P0 ;  /* 0x000000ffff0d7224 */ /* 0x000fc800000e0617 */
[----:B------:R-:W-:-:S04]  /*0d60*/  IMAD.WIDE.U32 R4, R13, R14, RZ ;  /* 0x0000000e0d047225 */ /* 0x000fc800078e00ff */
[----:B------:R-:W-:-:S04]  /*0d70*/  IMAD.WIDE.U32 R6, P0, R9, R15, R4 ;  /* 0x0000000f09067225 */ /* 0x000fc80007800004 */
[----:B------:R-:W-:-:S04]  /*0d80*/  IMAD.WIDE.U32 R4, R9, R14, RZ ;  /* 0x0000000e09047225 */ /* 0x000fc800078e00ff */
[----:B------:R-:W-:Y:S01]  /*0d90*/  IMAD.X R9, RZ, RZ, RZ, P0 ;  /* 0x000000ffff097224 */ /* 0x000fe200000e06ff */
[----:B------:R-:W-:Y:S01]  /*0da0*/  IADD3 RZ, P0, R5, R6, RZ ;  /* 0x0000000605ff7210 */ /* 0x000fe20007f1e0ff */
[----:B------:R-:W-:-:S04]  /*0db0*/  IMAD.MOV.U32 R8, RZ, RZ, R7 ;  /* 0x000000ffff087224 */ /* 0x000fc800078e0007 */
[----:B------:R-:W-:-:S08]  /*0dc0*/  IMAD.WIDE.U32.X R4, R13, R15, R8, P0 ;  /* 0x0000000f0d047225 */ /* 0x000fd000000e0408 */
.L_x_10:
[----:B------:R-:W1:Y:S01]  /*0dd0*/  LDC.64 R20, c[0x0][0x640] ;  /* 0x00019000ff147b82 */ /* 0x000e620000000a00 */
[-C--:B------:R-:W-:Y:S01]  /*0de0*/  SHF.R.U64 R22, R4, R10.reuse, R5 ;  /* 0x0000000a04167219 */ /* 0x080fe20000001205 */
[----:B------:R-:W-:Y:S01]  /*0df0*/  IMAD.MOV.U32 R4, RZ, RZ, R19 ;  /* 0x000000ffff047224 */ /* 0x000fe200078e0013 */
[----:B------:R-:W-:Y:S01]  /*0e00*/  SHF.R.U32.HI R3, RZ, R10, R5 ;  /* 0x0000000aff037219 */ /* 0x000fe20000011605 */
[----:B------:R-:W-:Y:S01]  /*0e10*/  IMAD.MOV.U32 R5, RZ, RZ, R23 ;  /* 0x000000ffff057224 */ /* 0x000fe200078e0017 */
[----:B------:R-:W-:Y:S01]  /*0e20*/  IADD3 R7, P0, RZ, -R22, RZ ;  /* 0x80000016ff077210 */ /* 0x000fe20007f1e0ff */
[----:B0-----:R-:W-:Y:S02]  /*0e30*/  IMAD R23, R11, R12, R2 ;  /* 0x0000000c0b177224 */ /* 0x001fe400078e0202 */
[----:B------:R-:W0:Y:S01]  /*0e40*/  LDC R8, c[0x0][0x618] ;  /* 0x00018600ff087b82 */ /* 0x000e220000000800 */
[----:B------:R-:W-:Y:S02]  /*0e50*/  IMAD.MOV.U32 R11, RZ, RZ, 0x1 ;  /* 0x00000001ff0b7424 */ /* 0x000fe400078e00ff */
[----:B------:R-:W-:-:S02]  /*0e60*/  IMAD.X R3, RZ, RZ, ~R3, P0 ;  /* 0x000000ffff037224 */ /* 0x000fc400000e0e03 */
[----:B------:R-:W-:-:S03]  /*0e70*/  IMAD.WIDE.U32 R4, R7, R16, R4 ;  /* 0x0000001007047225 */ /* 0x000fc600078e0004 */
[----:B------:R-:W2:Y:S01]  /*0e80*/  LDC R14, c[0x0][0x608] ;  /* 0x00018200ff0e7b82 */ /* 0x000ea20000000800 */
[----:B------:R-:W-:-:S04]  /*0e90*/  IMAD R6, R3, R16, RZ ;  /* 0x0000001003067224 */ /* 0x000fc800078e02ff */
[----:B------:R-:W-:-:S03]  /*0ea0*/  IMAD R3, R7, R17, R6 ;  /* 0x0000001107037224 */ /* 0x000fc600078e0206 */
[----:B------:R-:W3:Y:S01]  /*0eb0*/  LDC R18, c[0x0][0x658] ;  /* 0x00019600ff127b82 */ /* 0x000ee20000000800 */
[----:B------:R-:W-:Y:S01]  /*0ec0*/  IMAD.IADD R3, R5, 0x1, R3 ;  /* 0x0000000105037824 */ /* 0x000fe200078e0203 */
[----:B-1----:R-:W-:Y:S01]  /*0ed0*/  ISETP.NE.U32.AND P0, PT, R20, RZ, PT ;  /* 0x000000ff1400720c */ /* 0x002fe20003f05070 */
[----:B------:R-:W-:-:S03]  /*0ee0*/  IMAD.MOV.U32 R5, RZ, RZ, -0x1 ;  /* 0xffffffffff057424 */ /* 0x000fc600078e00ff */
[----:B------:R-:W-:Y:S02]  /*0ef0*/  ISETP.NE.AND.EX P0, PT, R21, RZ, PT, P0 ;  /* 0x000000ff1500720c */ /* 0x000fe40003f05300 */
[----:B------:R-:W1:Y:S01]  /*0f00*/  LDC R13, c[0x0][0x600] ;  /* 0x00018000ff0d7b82 */ /* 0x000e620000000800 */
[-CC-:B0-----:R-:W-:Y:S02]  /*0f10*/  SHF.R.U64 R10, R4, R8.reuse, R3.reuse ;  /* 0x00000008040a7219 */ /* 0x181fe40000001203 */
[----:B------:R-:W-:-:S05]  /*0f20*/  SHF.R.U32.HI R3, RZ, R8, R3 ;  /* 0x00000008ff037219 */ /* 0x000fca0000011603 */
[----:B------:R-:W0:Y:S01]  /*0f30*/  LDC R15, c[0x0][0x648] ;  /* 0x00019200ff0f7b82 */ /* 0x000e220000000800 */
[-CC-:B--2---:R-:W-:Y:S02]  /*0f40*/  SHF.R.U64 R19, R10, R14.reuse, R3.reuse ;  /* 0x0000000e0a137219 */ /* 0x184fe40000001203 */
[----:B------:R-:W-:-:S05]  /*0f50*/  SHF.R.U32.HI R3, RZ, R14, R3 ;  /* 0x0000000eff037219 */ /* 0x000fca0000011603 */
[----:B------:R-:W2:Y:S01]  /*0f60*/  LDC R17, c[0x0][0x638] ;  /* 0x00018e00ff117b82 */ /* 0x000ea20000000800 */
[-C--:B---3--:R-:W-:Y:S02]  /*0f70*/  SHF.L.U32 R2, R5, R18.reuse, RZ ;  /* 0x0000001205027219 */ /* 0x088fe400000006ff */
[--C-:B------:R-:W-:Y:S02]  /*0f80*/  SHF.R.U64 R12, R19, R18, R3.reuse ;  /* 0x00000012130c7219 */ /* 0x100fe40000001203 */
[----:B------:R-:W-:Y:S02]  /*0f90*/  LOP3.LUT R8, RZ, R2, RZ, 0x33, !PT ;  /* 0x00000002ff087212 */ /* 0x000fe400078e33ff */
[----:B------:R-:W-:Y:S01]  /*0fa0*/  SHF.R.U32.HI R3, RZ, R18, R3 ;  /* 0x00000012ff037219 */ /* 0x000fe20000011603 */
[----:B------:R-:W3:Y:S01]  /*0fb0*/  LDC R16, c[0x0][0x610] ;  /* 0x00018400ff107b82 */ /* 0x000ee20000000800 */
[----:B------:R-:W-:Y:S01]  /*0fc0*/  IMAD.MOV.U32 R2, RZ, RZ, R12 ;  /* 0x000000ffff027224 */ /* 0x000fe200078e000c */
[----:B------:R-:W-:Y:S06]  /*0fd0*/  @!P0 BRA `(.L_x_11) ;  /* 0x0000000000288947 */ /* 0x000fec0003800000 */
[----:B------:R-:W4:Y:S02]  /*0fe0*/  LDC R7, c[0x0][0x64c] ;  /* 0x00019300ff077b82 */ /* 0x000f240000000800 */
[----:B----4-:R-:W-:-:S05]  /*0ff0*/  IADD3 R7, P0, R12, R7, RZ ;  /* 0x000000070c077210 */ /* 0x010fca0007f1e0ff */
        /* <DEDUP_REMOVED lines=8> */
.L_x_11:
[----:B0-----:R-:W-:Y:S01]  /*1080*/  SHF.R.U64 R4, R2, R15, R3 ;  /* 0x0000000f02047219 */ /* 0x001fe20000001203 */
[----:B-1----:R-:W-:Y:S01]  /*1090*/  VIADD R5, R13, 0xffffffff ;  /* 0xffffffff0d057836 */ /* 0x002fe20000000000 */
[----:B------:R-:W-:Y:S02]  /*10a0*/  SHF.L.U32 R2, R11, R18, RZ ;  /* 0x000000120b027219 */ /* 0x000fe400000006ff */
[----:B------:R-:W-:Y:S01]  /*10b0*/  LOP3.LUT R3, R19, R8, RZ, 0xc0, !PT ;  /* 0x0000000813037212 */ /* 0x000fe200078ec0ff */
[----:B------:R-:W-:Y:S01]  /*10c0*/  IMAD.MOV R6, RZ, RZ, -R4 ;  /* 0x000000ffff067224 */ /* 0x000fe200078e0a04 */
[----:B------:R-:W-:Y:S02]  /*10d0*/  SEL R0, R0, R23, !P3 ;  /* 0x0000001700007207 */ /* 0x000fe40005800000 */
[----:B------:R-:W-:Y:S01]  /*10e0*/  LOP3.LUT R5, R10, R5, RZ, 0xc0, !PT ;  /* 0x000000050a057212 */ /* 0x000fe200078ec0ff */
[----:B------:R-:W-:Y:S01]  /*10f0*/  IMAD R3, R2, R4, R3 ;  /* 0x0000000402037224 */ /* 0x000fe200078e0203 */
[----:B------:R-:W-:Y:S01]  /*1100*/  R2UR UR30, R22 ;  /* 0x00000000161e72ca */ /* 0x000fe200000e0000 */
[----:B--2---:R-:W-:-:S02]  /*1110*/  IMAD R2, R6, R17, R12 ;  /* 0x0000001106027224 */ /* 0x004fc400078e020c */
[----:B---3--:R-:W-:Y:S02]  /*1120*/  IMAD R0, R3, R16, R0 ;  /* 0x0000001003007224 */ /* 0x008fe400078e0200 */
[----:B------:R-:W-:Y:S02]  /*1130*/  IMAD R3, R2, R13, R5 ;  /* 0x0000000d02037224 */ /* 0x000fe400078e0205 */
[----:B------:R-:W-:-:S03]  /*1140*/  IMAD.MOV.U32 R4, RZ, RZ, 0x1 ;  /* 0x00000001ff047424 */ /* 0x000fc600078e00ff */
[----:B------:R-:W-:Y:S02]  /*1150*/  SEL R2, R3, R0, !P3 ;  /* 0x0000000003027207 */ /* 0x000fe40005800000 */
[----:B------:R-:W-:-:S03]  /*1160*/  SEL R0, R0, R3, !P3 ;  /* 0x0000000300007207 */ /* 0x000fc60005800000 */
[----:B------:R1:W-:Y:S04]  /*1170*/  STL [R1+0x10], R2 ;  /* 0x0000100201007387 */ /* 0x0003e80000100800 */
[----:B------:R1:W-:Y:S02]  /*1180*/  STL [R1+0x14], R0 ;  /* 0x0000140001007387 */ /* 0x0003e40000100800 */
.L_x_9:
[----:B------:R-:W-:-:S08]  /*1190*/  NOP ;  /* 0x0000000000007918 */ /* 0x000fd00000000000 */
[----:B------:R-:W2:Y:S02]  /*11a0*/  USETMAXREG.TRY_ALLOC.CTAPOOL UP0, 0xe8 ;  /* 0x000000e8000079c8 */ /* 0x000ea40008000600 */
[----:B--2---:R-:W-:-:S13]  /*11b0*/  PLOP3.LUT P0, PT, PT, PT, UP0, 0x80, 0x0 ;  /* 0x000000000000781c */ /* 0x004fda0003f0f008 */
[----:B------:R-:W-:Y:S05]  /*11c0*/  @!P0 BRA `(.L_x_9) ;  /* 0xfffffffc00f08947 */ /* 0x000fea000383ffff */
[----:B------:R-:W-:Y:S01]  /*11d0*/  ULDC.64 UR4, c[0x0][0x598] ;  /* 0x0001660000047ab9 */ /* 0x000fe20000000a00 */
[----:B------:R-:W-:Y:S01]  /*11e0*/  ULDC.64 UR28, c[0x0][0x208] ;  /* 0x00008200001c7ab9 */ /* 0x000fe20000000a00 */
[----:B------:R-:W-:-:S04]  /*11f0*/  ISETP.NE.U32.AND P0, PT, RZ, UR4, PT ;  /* 0x00000004ff007c0c */ /* 0x000fc8000bf05070 */
[----:B------:R-:W-:-:S13]  /*1200*/  ISETP.NE.AND.EX P0, PT, RZ, UR5, PT, P0 ;  /* 0x00000005ff007c0c */ /* 0x000fda000bf05300 */
[----:B------:R-:W-:Y:S05]  /*1210*/  @!P0 BRA `(.L_x_12) ;  /* 0x0000000000208947 */ /* 0x000fea0003800000 */
[----:B-1----:R-:W1:Y:S02]  /*1220*/  LDC.64 R2, c[0x0][0x598] ;  /* 0x00016600ff027b82 */ /* 0x002e640000000a00 */
[----:B-1----:R-:W2:Y:S02]  /*1230*/  LDG.E.64 R2, desc[UR28][R2.64] ;  /* 0x0000001c02027981 */ /* 0x002ea4000c1e1b00 */
[----:B--2---:R-:W-:-:S04]  /*1240*/  ISETP.NE.U32.AND P0, PT, R2, RZ, PT ;  /* 0x000000ff0200720c */ /* 0x004fc80003f05070 */
[----:B------:R-:W-:-:S13]  /*1250*/  ISETP.NE.AND.EX P0, PT, R3, RZ, PT, P0 ;  /* 0x000000ff0300720c */ /* 0x000fda0003f05300 */
[----:B------:R-:W-:Y:S05]  /*1260*/  @!P0 BRA `(.L_x_12) ;  /* 0x00000000000c8947 */ /* 0x000fea0003800000 */
[----:B------:R-:W2:Y:S02]  /*1270*/  LD.E R2, desc[UR28][R2.64] ;  /* 0x0000001c02027980 */ /* 0x000ea4000c101900 */
[----:B--2---:R-:W-:Y:S01]  /*1280*/  R2UR UR31, R2 ;  /* 0x00000000021f72ca */ /* 0x004fe200000e0000 */
[----:B------:R-:W-:-:S14]  /*1290*/  BRA `(.L_x_13) ;  /* 0x0000000000247947 */ /* 0x000fdc0003800000 */
.L_x_12:
[----:B------:R-:W-:Y:S02]  /*12a0*/  ULDC.64 UR4, c[0x0][0x588] ;  /* 0x0001620000047ab9 */ /* 0x000fe40000000a00 */
[----:B------:R-:W-:-:S04]  /*12b0*/  ISETP.NE.U32.AND P0, PT, RZ, UR4, PT ;  /* 0x00000004ff007c0c */ /* 0x000fc8000bf05070 */
[----:B------:R-:W-:-:S13]  /*12c0*/  ISETP.NE.AND.EX P0, PT, RZ, UR5, PT, P0 ;  /* 0x00000005ff007c0c */ /* 0x000fda000bf05300 */
[----:B------:R-:W-:Y:S05]  /*12d0*/  @!P0 BRA `(.L_x_14) ;  /* 0x0000000000108947 */ /* 0x000fea0003800000 */
[----:B-1----:R-:W1:Y:S02]  /*12e0*/  LDC.64 R2, c[0x0][0x588] ;  /* 0x00016200ff027b82 */ /* 0x002e640000000a00 */
[----:B-1----:R-:W2:Y:S02]  /*12f0*/  LDG.E R2, desc[UR28][R2.64] ;  /* 0x0000001c02027981 */ /* 0x002ea4000c1e1900 */
[----:B--2---:R-:W-:Y:S01]  /*1300*/  R2UR UR31, R2 ;  /* 0x00000000021f72ca */ /* 0x004fe200000e0000 */
[----:B------:R-:W-:-:S14]  /*1310*/  BRA `(.L_x_13) ;  /* 0x0000000000047947 */ /* 0x000fdc0003800000 */
.L_x_14:
[----:B------:R-:W-:-:S05]  /*1320*/  ULDC UR31, c[0x0][0x580] ;  /* 0x00016000001f7ab9 */ /* 0x000fca0000000800 */
.L_x_13:
[----:B------:R-:W-:Y:S02]  /*1330*/  ULDC.64 UR4, c[0x0][0x5a0] ;  /* 0x0001680000047ab9 */ /* 0x000fe40000000a00 */
        /* <DEDUP_REMOVED lines=11> */
.L_x_15:
        /* <DEDUP_REMOVED lines=8> */
.L_x_17:
[----:B------:R-:W-:-:S05]  /*1470*/  ULDC UR32, c[0x0][0x584] ;  /* 0x0001610000207ab9 */ /* 0x000fca0000000800 */
.L_x_16:
[----:B------:R-:W-:-:S13]  /*1480*/  LOP3.LUT P0, RZ, R4, 0xff, RZ, 0xc0, !PT ;  /* 0x000000ff04ff7812 */ /* 0x000fda000780c0ff */
[----:B------:R-:W-:Y:S05]  /*1490*/  @!P0 EXIT ;  /* 0x000000000000894d */ /* 0x000fea0003800000 */
[----:B------:R-:W-:Y:S01]  /*14a0*/  ULDC UR4, c[0x0][0x28c] ;  /* 0x0000a30000047ab9 */ /* 0x000fe20000000800 */
[----:B------:R-:W-:Y:S02]  /*14b0*/  ULOP3.LUT UR33, UR13, 0x1, URZ, 0xfc, !UPT ;  /* 0x000000010d217892 */ /* 0x000fe4000f8efc3f */
[----:B------:R-:W-:-:S04]  /*14c0*/  UIADD3 UR4, UR4, 0x1f, URZ ;  /* 0x0000001f04047890 */ /* 0x000fc8000fffe03f */
[----:B------:R-:W-:-:S04]  /*14d0*/  USHF.R.S32.HI UR5, URZ, 0x1f, UR4 ;  /* 0x0000001f3f057899 */ /* 0x000fc80008011404 */
[----:B------:R-:W-:-:S03]  /*14e0*/  ULEA.HI UR5, UR5, UR4, URZ, 0x5 ;  /* 0x0000000405057291 */ /* 0x000fc6000f8f283f */
[----:B------:R-:W-:Y:S01]  /*14f0*/  UMOV UR4, URZ ;  /* 0x0000003f00047c82 */ /* 0x000fe20008000000 */
[----:B------:R-:W-:-:S03]  /*1500*/  USHF.R.S32.HI UR12, URZ, 0x5, UR5 ;  /* 0x000000053f0c7899 */ /* 0x000fc60008011405 */
[----:B------:R-:W-:-:S09]  /*1510*/  UMOV UR5, URZ ;  /* 0x0000003f00057c82 */ /* 0x000fd20008000000 */
.L_x_268:
[----:B-1----:R-:W1:Y:S01]  /*1520*/  S2R R0, SR_TID.X ;  /* 0x0000000000007919 */ /* 0x002e620000002100 */
[----:B--2---:R-:W2:Y:S01]  /*1530*/  S2UR UR11, SR_CgaCtaId ;  /* 0x00000000000b79c3 */ /* 0x004ea20000008800 */
[----:B------:R-:W-:Y:S01]  /*1540*/  UMOV UR15, 0x400 ;  /* 0x00000400000f7882 */ /* 0x000fe20000000000 */
[----:B------:R-:W-:Y:S01]  /*1550*/  UMOV UR6, URZ ;  /* 0x0000003f00067c82 */ /* 0x000fe20008000000 */
[----:B------:R-:W-:Y:S01]  /*1560*/  UMOV UR7, URZ ;  /* 0x0000003f00077c82 */ /* 0x000fe20008000000 */
[----:B------:R-:W-:Y:S01]  /*1570*/  UMOV UR8, URZ ;  /* 0x0000003f00087c82 */ /* 0x000fe20008000000 */
[----:B------:R-:W-:Y:S01]  /*1580*/  UMOV UR34, UR5 ;  /* 0x0000000500227c82 */ /* 0x000fe20008000000 */
[----:B------:R-:W-:Y:S01]  /*1590*/  IMAD.MOV.U32 R224, RZ, RZ, RZ ;  /* 0x000000ffffe07224 */ /* 0x000fe200078e00ff */
[----:B------:R-:W-:Y:S02]  /*15a0*/  CS2R R4, SRZ ;  /* 0x0000000000047805 */ /* 0x000fe4000001ff00 */
[----:B------:R-:W-:-:S02]  /*15b0*/  CS2R R6, SRZ ;  /* 0x0000000000067805 */ /* 0x000fc4000001ff00 */
[----:B------:R-:W-:Y:S02]  /*15c0*/  CS2R R8, SRZ ;  /* 0x0000000000087805 */ /* 0x000fe4000001ff00 */
[----:B------:R-:W-:Y:S02]  /*15d0*/  CS2R R10, SRZ ;  /* 0x00000000000a7805 */ /* 0x000fe4000001ff00 */
[----:B------:R-:W-:Y:S02]  /*15e0*/  CS2R R12, SRZ ;  /* 0x00000000000c7805 */ /* 0x000fe4000001ff00 */
[----:B------:R-:W-:Y:S02]  /*15f0*/  CS2R R14, SRZ ;  /* 0x00000000000e7805 */ /* 0x000fe4000001ff00 */
[----:B------:R-:W-:Y:S02]  /*1600*/  CS2R R16, SRZ ;  /* 0x0000000000107805 */ /* 0x000fe4000001ff00 */
[----:B0-----:R-:W-:-:S02]  /*1610*/  CS2R R18, SRZ ;  /* 0x0000000000127805 */ /* 0x001fc4000001ff00 */
[----:B------:R-:W-:Y:S02]  /*1620*/  CS2R R20, SRZ ;  /* 0x0000000000147805 */ /* 0x000fe4000001ff00 */
[----:B------:R-:W-:Y:S02]  /*1630*/  CS2R R22, SRZ ;  /* 0x0000000000167805 */ /* 0x000fe4000001ff00 */
[----:B------:R-:W-:Y:S02]  /*1640*/  CS2R R136, SRZ ;  /* 0x0000000000887805 */ /* 0x000fe4000001ff00 */
[----:B------:R-:W-:Y:S02]  /*1650*/  CS2R R138, SRZ ;  /* 0x00000000008a7805 */ /* 0x000fe4000001ff00 */
[----:B------:R-:W-:Y:S02]  /*1660*/  CS2R R140, SRZ ;  /* 0x00000000008c7805 */ /* 0x000fe4000001ff00 */
[----:B------:R-:W-:-:S02]  /*1670*/  CS2R R142, SRZ ;  /* 0x00000000008e7805 */ /* 0x000fc4000001ff00 */
[----:B------:R-:W-:Y:S02]  /*1680*/  CS2R R144, SRZ ;  /* 0x0000000000907805 */ /* 0x000fe4000001ff00 */
[----:B------:R-:W-:Y:S02]  /*1690*/  CS2R R146, SRZ ;  /* 0x0000000000927805 */ /* 0x000fe4000001ff00 */
[----:B------:R-:W-:Y:S01]  /*16a0*/  CS2R R148, SRZ ;  /* 0x0000000000947805 */ /* 0x000fe2000001ff00 */
[----:B--2---:R-:W-:Y:S01]  /*16b0*/  ULEA UR15, UR11, UR15, 0x18 ;  /* 0x0000000f0b0f7291 */ /* 0x004fe2000f8ec03f */
[----:B------:R-:W-:Y:S02]  /*16c0*/  CS2R R150, SRZ ;  /* 0x0000000000967805 */ /* 0x000fe4000001ff00 */
[----:B------:R-:W-:Y:S02]  /*16d0*/  CS2R R152, SRZ ;  /* 0x0000000000987805 */ /* 0x000fe4000001ff00 */
[----:B------:R-:W-:-:S02]  /*16e0*/  CS2R R154, SRZ ;  /* 0x00000000009a7805 */ /* 0x000fc4000001ff00 */
[----:B------:R-:W-:Y:S02]  /*16f0*/  CS2R R156, SRZ ;  /* 0x00000000009c7805 */ /* 0x000fe4000001ff00 */
[----:B------:R-:W-:Y:S02]  /*1700*/  CS2R R158, SRZ ;  /* 0x00000000009e7805 */ /* 0x000fe4000001ff00 */
[----:B------:R-:W-:Y:S02]  /*1710*/  CS2R R160, SRZ ;  /* 0x0000000000a07805 */ /* 0x000fe4000001ff00 */
[----:B-1----:R-:W-:Y:S02]  /*1720*/  LOP3.LUT R0, R0, 0x80, RZ, 0xc0, !PT ;  /* 0x0000008000007812 */ /* 0x002fe400078ec0ff */
[----:B------:R-:W-:Y:S02]  /*1730*/  CS2R R162, SRZ ;  /* 0x0000000000a27805 */ /* 0x000fe4000001ff00 */
[----:B------:R-:W-:-:S02]  /*1740*/  CS2R R164, SRZ ;  /* 0x0000000000a47805 */ /* 0x000fc4000001ff00 */
[----:B------:R-:W-:Y:S02]  /*1750*/  CS2R R166, SRZ ;  /* 0x0000000000a67805 */ /* 0x000fe4000001ff00 */
[----:B------:R-:W-:Y:S02]  /*1760*/  SHF.R.U32.HI R3, RZ, 0x7, R0 ;  /* 0x00000007ff037819 */ /* 0x000fe40000011600 */
[----:B------:R-:W-:Y:S01]  /*1770*/  CS2R R168, SRZ ;  /* 0x0000000000a87805 */ /* 0x000fe2000001ff00 */
[----:B------:R-:W0:Y:S01]  /*1780*/  LDC R0, c[0x0][0x28c] ;  /* 0x0000a300ff007b82 */ /* 0x000e220000000800 */
[----:B------:R-:W-:Y:S02]  /*1790*/  CS2R R170, SRZ ;  /* 0x0000000000aa7805 */ /* 0x000fe4000001ff00 */
[----:B------:R-:W-:Y:S02]  /*17a0*/  CS2R R172, SRZ ;  /* 0x0000000000ac7805 */ /* 0x000fe4000001ff00 */
[----:B------:R-:W-:Y:S01]  /*17b0*/  CS2R R174, SRZ ;  /* 0x0000000000ae7805 */ /* 0x000fe2000001ff00 */
[----:B------:R-:W1:Y:S01]  /*17c0*/  SHFL.IDX PT, R3, R3, RZ, 0x1f ;  /* 0x00001fff03037589 */ /* 0x000e6200000e0000 */
[----:B------:R-:W-:-:S02]  /*17d0*/  CS2R R176, SRZ ;  /* 0x0000000000b07805 */ /* 0x000fc4000001ff00 */
        /* <DEDUP_REMOVED lines=18> */
[----:B0-----:R-:W-:Y:S01]  /*1900*/  ISETP.GE.AND P0, PT, R0, 0x1, PT ;  /* 0x000000010000780c */ /* 0x001fe20003f06270 */
[----:B------:R-:W-:Y:S01]  /*1910*/  IMAD.MOV.U32 R0, RZ, RZ, RZ ;  /* 0x000000ffff007224 */ /* 0x000fe200078e00ff */
[----:B------:R-:W-:Y:S02]  /*1920*/  CS2R R214, SRZ ;  /* 0x0000000000d67805 */ /* 0x000fe4000001ff00 */
[----:B------:R-:W-:Y:S02]  /*1930*/  CS2R R216, SRZ ;  /* 0x0000000000d87805 */ /* 0x000fe4000001ff00 */
[----:B-1----:R-:W-:Y:S02]  /*1940*/  R2UR UR9, R3 ;  /* 0x00000000030972ca */ /* 0x002fe400000e0000 */
[----:B----4-:R-:W-:Y:S02]  /*1950*/  CS2R R2, SRZ ;  /* 0x0000000000027805 */ /* 0x010fe4000001ff00 */
[----:B------:R-:W-:-:S02]  /*1960*/  CS2R R218, SRZ ;  /* 0x0000000000da7805 */ /* 0x000fc4000001ff00 */
[----:B------:R-:W-:Y:S02]  /*1970*/  CS2R R220, SRZ ;  /* 0x0000000000dc7805 */ /* 0x000fe4000001ff00 */
[----:B------:R-:W-:Y:S01]  /*1980*/  CS2R R222, SRZ ;  /* 0x0000000000de7805 */ /* 0x000fe2000001ff00 */
[----:B------:R-:W-:Y:S01]  /*1990*/  IMAD.U32 R225, RZ, RZ, UR4 ;  /* 0x00000004ffe17e24 */ /* 0x000fe2000f8e00ff */
[----:B------:R-:W-:Y:S02]  /*19a0*/  CS2R R120, SRZ ;  /* 0x0000000000787805 */ /* 0x000fe4000001ff00 */
[----:B------:R-:W-:Y:S02]  /*19b0*/  CS2R R122, SRZ ;  /* 0x00000000007a7805 */ /* 0x000fe4000001ff00 */
[----:B------:R-:W-:Y:S02]  /*19c0*/  CS2R R124, SRZ ;  /* 0x00000000007c7805 */ /* 0x000fe4000001ff00 */
[----:B------:R-:W-:-:S02]  /*19d0*/  CS2R R126, SRZ ;  /* 0x00000000007e7805 */ /* 0x000fc4000001ff00 */
[----:B------:R-:W-:Y:S02]  /*19e0*/  CS2R R128, SRZ ;  /* 0x0000000000807805 */ /* 0x000fe4000001ff00 */
[----:B------:R-:W-:Y:S02]  /*19f0*/  CS2R R130, SRZ ;  /* 0x0000000000827805 */ /* 0x000fe4000001ff00 */
[----:B------:R-:W-:Y:S01]  /*1a00*/  CS2R R132, SRZ ;  /* 0x0000000000847805 */ /* 0x000fe2000001ff00 */
[----:B------:R-:W-:Y:S01]  /*1a10*/  ULEA.HI UR10, UR9, UR9, URZ, 0x1 ;  /* 0x00000009090a7291 */ /* 0x000fe2000f8f083f */
[----:B------:R-:W-:Y:S02]  /*1a20*/  CS2R R134, SRZ ;  /* 0x0000000000867805 */ /* 0x000fe4000001ff00 */
[----:B------:R-:W-:Y:S02]  /*1a30*/  CS2R R104, SRZ ;  /* 0x0000000000687805 */ /* 0x000fe4000001ff00 */
[----:B------:R-:W-:Y:S01]  /*1a40*/  CS2R R106, SRZ ;  /* 0x00000000006a7805 */ /* 0x000fe2000001ff00 */
[----:B------:R-:W-:Y:S01]  /*1a50*/  ULOP3.LUT UR10, UR10, 0x1ffffe, URZ, 0xc0, !UPT ;  /* 0x001ffffe0a0a7892 */ /* 0x000fe2000f8ec03f */
[----:B------:R-:W-:-:S02]  /*1a60*/  CS2R R108, SRZ ;  /* 0x00000000006c7805 */ /* 0x000fc4000001ff00 */
[----:B------:R-:W-:Y:S02]  /*1a70*/  CS2R R110, SRZ ;  /* 0x00000000006e7805 */ /* 0x000fe4000001ff00 */
[----:B------:R-:W-:Y:S01]  /*1a80*/  CS2R R112, SRZ ;  /* 0x0000000000707805 */ /* 0x000fe2000001ff00 */
[----:B------:R-:W-:Y:S01]  /*1a90*/  UIADD3 UR10, UR9, -UR10, URZ ;  /* 0x8000000a090a7290 */ /* 0x000fe2000fffe03f */
[----:B------:R-:W-:Y:S02]  /*1aa0*/  CS2R R114, SRZ ;  /* 0x0000000000727805 */ /* 0x000fe4000001ff00 */
[----:B------:R-:W-:Y:S02]  /*1ab0*/  CS2R R116, SRZ ;  /* 0x0000000000747805 */ /* 0x000fe4000001ff00 */
[----:B------:R-:W-:Y:S01]  /*1ac0*/  CS2R R118, SRZ ;  /* 0x0000000000767805 */ /* 0x000fe2000001ff00 */
[----:B------:R-:W-:Y:S01]  /*1ad0*/  ULEA UR10, UR10, UR15, 0xb ;  /* 0x0000000f0a0a7291 */ /* 0x000fe2000f8e583f */
[----:B------:R-:W-:-:S02]  /*1ae0*/  CS2R R88, SRZ ;  /* 0x0000000000587805 */ /* 0x000fc4000001ff00 */
[----:B------:R-:W-:Y:S02]  /*1af0*/  CS2R R90, SRZ ;  /* 0x00000000005a7805 */ /* 0x000fe4000001ff00 */
[----:B------:R-:W-:Y:S01]  /*1b00*/  CS2R R92, SRZ ;  /* 0x00000000005c7805 */ /* 0x000fe2000001ff00 */
[----:B------:R-:W-:Y:S01]  /*1b10*/  UIADD3 UR10, UR10, 0x200, URZ ;  /* 0x000002000a0a7890 */ /* 0x000fe2000fffe03f */
[----:B------:R-:W-:Y:S02]  /*1b20*/  CS2R R94, SRZ ;  /* 0x00000000005e7805 */ /* 0x000fe4000001ff00 */
[----:B------:R-:W-:Y:S02]  /*1b30*/  CS2R R96, SRZ ;  /* 0x0000000000607805 */ /* 0x000fe4000001ff00 */
[----:B------:R-:W-:Y:S01]  /*1b40*/  CS2R R98, SRZ ;  /* 0x0000000000627805 */ /* 0x000fe2000001ff00 */
[----:B------:R-:W-:Y:S01]  /*1b50*/  USHF.R.U32.HI UR10, URZ, 0x4, UR10 ;  /* 0x000000043f0a7899 */ /* 0x000fe2000801160a */
[----:B------:R-:W-:-:S02]  /*1b60*/  CS2R R100, SRZ ;  /* 0x0000000000647805 */ /* 0x000fc4000001ff00 */
[----:B------:R-:W-:Y:S02]  /*1b70*/  CS2R R102, SRZ ;  /* 0x0000000000667805 */ /* 0x000fe4000001ff00 */
[----:B------:R-:W-:Y:S01]  /*1b80*/  CS2R R72, SRZ ;  /* 0x0000000000487805 */ /* 0x000fe2000001ff00 */
[----:B------:R-:W-:Y:S01]  /*1b90*/  ULOP3.LUT UR14, UR10, 0x3fff, URZ, 0xc0, !UPT ;  /* 0x00003fff0a0e7892 */ /* 0x000fe2000f8ec03f */
        /* <DEDUP_REMOVED lines=23> */
[----:B---3--:R-:W-:Y:S02]  /*1d10*/  CS2R R24, SRZ ;  /* 0x0000000000187805 */ /* 0x008fe4000001ff00 */
[----:B------:R-:W-:Y:S02]  /*1d20*/  CS2R R26, SRZ ;  /* 0x00000000001a7805 */ /* 0x000fe4000001ff00 */
[----:B------:R-:W-:Y:S02]  /*1d30*/  CS2R R28, SRZ ;  /* 0x00000000001c7805 */ /* 0x000fe4000001ff00 */
[----:B------:R-:W-:Y:S02]  /*1d40*/  CS2R R30, SRZ ;  /* 0x00000000001e7805 */ /* 0x000fe4000001ff00 */
[----:B------:R-:W-:-:S02]  /*1d50*/  CS2R R32, SRZ ;  /* 0x0000000000207805 */ /* 0x000fc4000001ff00 */
[----:B------:R-:W-:Y:S02]  /*1d60*/  CS2R R34, SRZ ;  /* 0x0000000000227805 */ /* 0x000fe4000001ff00 */
[----:B------:R-:W-:Y:S02]  /*1d70*/  CS2R R36, SRZ ;  /* 0x0000000000247805 */ /* 0x000fe4000001ff00 */
[----:B------:R-:W-:Y:S01]  /*1d80*/  CS2R R38, SRZ ;  /* 0x0000000000267805 */ /* 0x000fe2000001ff00 */
[----:B------:R-:W-:Y:S06]  /*1d90*/  @!P0 BRA `(.L_x_18) ;  /* 0x0000000c00a48947 */ /* 0x000fec0003800000 */
[----:B------:R-:W-:-:S06]  /*1da0*/  UISETP.NE.AND UP0, UPT, UR33, 0x3, UPT ;  /* 0x000000032100788c */ /* 0x000fcc000bf05270 */
[----:B------:R-:W-:-:S13]  /*1db0*/  PLOP3.LUT P1, PT, PT, PT, UP0, 0x80, 0x0 ;  /* 0x000000000000781c */ /* 0x000fda0003f2f008 */
[----:B------:R-:W-:Y:S05]  /*1dc0*/  @!P1 BRA `(.L_x_19) ;  /* 0x0000000000049947 */ /* 0x000fea0003800000 */
[----:B------:R-:W-:Y:S01]  /*1dd0*/  BPT.TRAP 0x1 ;  /* 0x000000040000795c */ /* 0x000fe20000300000 */
.L_x_19:
[----:B------:R-:W-:Y:S01]  /*1de0*/  ULEA UR7, UR5, UR15, 0x3 ;  /* 0x0000000f05077291 */ /* 0x000fe2000f8e183f */
[----:B------:R-:W-:-:S05]  /*1df0*/  IMAD.U32 R0, RZ, RZ, UR4 ;  /* 0x00000004ff007e24 */ /* 0x000fca000f8e00ff */
[----:B------:R-:W-:-:S04]  /*1e00*/  SHF.L.U32 R0, R0, 0x1f, RZ ;  /* 0x0000001f00007819 */ /* 0x000fc800000006ff */
[----:B------:R0:W1:Y:S01]  /*1e10*/  SYNCS.PHASECHK.TRANS64.TRYWAIT P0, [UR7], R0 ;  /* 0x00000000ff0075a7 */ /* 0x0000620008000147 */
[----:B------:R-:W-:Y:S05]  /*1e20*/  @!P1 BRA `(.L_x_20) ;  /* 0x0000000000049947 */ /* 0x000fea0003800000 */
[----:B------:R-:W-:Y:S01]  /*1e30*/  BPT.TRAP 0x1 ;  /* 0x000000040000795c */ /* 0x000fe20000300000 */
.L_x_20:
[----:B------:R-:W-:Y:S01]  /*1e40*/  UMOV UR6, 0x1 ;  /* 0x0000000100067882 */ /* 0x000fe20000000000 */
[----:B------:R-:W-:Y:S01]  /*1e50*/  IMAD.MOV.U32 R224, RZ, RZ, RZ ;  /* 0x000000ffffe07224 */ /* 0x000fe200078e00ff */
[----:B-1----:R-:W-:Y:S06]  /*1e60*/  @P0 BRA `(.L_x_21) ;  /* 0x0000000000080947 */ /* 0x002fec0003800000 */
[----:B------:R-:W1:Y:S02]  /*1e70*/  SYNCS.PHASECHK.TRANS64.TRYWAIT P0, [UR7], R0 ;  /* 0x00000000ff0075a7 */ /* 0x000e640008000147 */
[----:B-1----:R-:W-:Y:S05]  /*1e80*/  @!P0 BRA `(.L_x_22) ;  /* 0x000000cc00888947 */ /* 0x002fea0003800000 */
.L_x_21:
[----:B------:R-:W-:Y:S01]  /*1e90*/  UIADD3 UR7, UR15, 0x14200, URZ ;  /* 0x000142000f077890 */ /* 0x000fe2000fffe03f */
[----:B------:R-:W-:Y:S01]  /*1ea0*/  WARPGROUP.ARRIVE ;  /* 0x00000000000079c5 */ /* 0x000fe20000000000 */
[----:B------:R-:W-:Y:S01]  /*1eb0*/  ULOP3.LUT UR8, UR14, 0x10000, URZ, 0xfc, !UPT ;  /* 0x000100000e087892 */ /* 0x000fe2000f8efc3f */
[----:B01----:R-:W-:Y:S01]  /*1ec0*/  IMAD.MOV.U32 R0, RZ, RZ, RZ ;  /* 0x000000ffff007224 */ /* 0x003fe200078e00ff */
[----:B------:R-:W-:Y:S01]  /*1ed0*/  USHF.R.U32.HI UR7, URZ, 0x4, UR7 ;  /* 0x000000043f077899 */ /* 0x000fe20008011607 */
[----:B------:R-:W-:Y:S01]  /*1ee0*/  CS2R R2, SRZ ;  /* 0x0000000000027805 */ /* 0x000fe2000001ff00 */
[----:B------:R-:W-:Y:S01]  /*1ef0*/  ULEA UR8, UR5, UR8, 0x8 ;  /* 0x0000000805087291 */ /* 0x000fe2000f8e403f */
[----:B------:R-:W-:Y:S01]  /*1f00*/  CS2R R4, SRZ ;  /* 0x0000000000047805 */ /* 0x000fe2000001ff00 */
[----:B------:R-:W-:Y:S01]  /*1f10*/  ULOP3.LUT UR7, UR7, 0x3fff, URZ, 0xc0, !UPT ;  /* 0x00003fff07077892 */ /* 0x000fe2000f8ec03f */
[----:B------:R-:W-:Y:S01]  /*1f20*/  CS2R R6, SRZ ;  /* 0x0000000000067805 */ /* 0x000fe2000001ff00 */
[----:B------:R-:W-:Y:S01]  /*1f30*/  UMOV UR9, 0xc0000010 ;  /* 0xc000001000097882 */ /* 0x000fe20000000000 */
[----:B------:R-:W-:Y:S01]  /*1f40*/  UMOV UR11, 0xc0000010 ;  /* 0xc0000010000b7882 */ /* 0x000fe20000000000 */
[----:B------:R-:W-:Y:S01]  /*1f50*/  ULOP3.LUT UR7, UR7, 0x10000, URZ, 0xfc, !UPT ;  /* 0x0001000007077892 */ /* 0x000fe2000f8efc3f */
[----:B------:R-:W-:-:S02]  /*1f60*/  CS2R R8, SRZ ;  /* 0x0000000000087805 */ /* 0x000fc4000001ff00 */
[----:B------:R-:W-:Y:S02]  /*1f70*/  CS2R R10, SRZ ;  /* 0x00000000000a7805 */ /* 0x000fe4000001ff00 */
[----:B------:R-:W-:Y:S01]  /*1f80*/  CS2R R12, SRZ ;  /* 0x00000000000c7805 */ /* 0x000fe2000001ff00 */
[----:B------:R-:W-:Y:S01]  /*1f90*/  UIMAD UR7, UR5, 0x1c0, UR7 ;  /* 0x000001c0050778a4 */ /* 0x000fe2000f8e0207 */
[----:B------:R-:W-:Y:S02]  /*1fa0*/  CS2R R14, SRZ ;  /* 0x00000000000e7805 */ /* 0x000fe4000001ff00 */
[----:B------:R-:W-:Y:S02]  /*1fb0*/  CS2R R16, SRZ ;  /* 0x0000000000107805 */ /* 0x000fe4000001ff00 */
[----:B------:R-:W-:Y:S01]  /*1fc0*/  CS2R R18, SRZ ;  /* 0x0000000000127805 */ /* 0x000fe2000001ff00 */
[----:B------:R-:W-:Y:S01]  /*1fd0*/  UIADD3 UR16, UR7, 0x40, URZ ;  /* 0x0000004007107890 */ /* 0x000fe2000fffe03f */
[----:B------:R-:W-:Y:S01]  /*1fe0*/  CS2R R20, SRZ ;  /* 0x0000000000147805 */ /* 0x000fe2000001ff00 */
[----:B------:R-:W-:Y:S01]  /*1ff0*/  UIADD3 UR17, UR7, 0x80, URZ ;  /* 0x0000008007117890 */ /* 0x000fe2000fffe03f */
[----:B------:R-:W-:Y:S01]  /*2000*/  CS2R R22, SRZ ;  /* 0x0000000000167805 */ /* 0x000fe2000001ff00 */
[----:B------:R-:W-:Y:S01]  /*2010*/  UMOV UR10, UR7 ;  /* 0x00000007000a7c82 */ /* 0x000fe20008000000 */
[----:B------:R-:W-:Y:S01]  /*2020*/  CS2R R136, SRZ ;  /* 0x0000000000887805 */ /* 0x000fe2000001ff00 */
[----:B------:R-:W-:Y:S01]  /*2030*/  QGMMA.64x32x32.F32.E4M3.E4M3 R120, gdesc[UR8], RZ, !UPT ;  /* 0x00600000087879f3 */ /* 0x000fe2000c7008ff */
[----:B------:R-:W-:Y:S01]  /*2040*/  UMOV UR10, UR16 ;  /* 0x00000010000a7c82 */ /* 0x000fe20008000000 */
[----:B------:R-:W-:Y:S01]  /*2050*/  UIADD3 UR16, UR7, 0xc0, URZ ;  /* 0x000000c007107890 */ /* 0x000fe2000fffe03f */
[----:B------:R-:W-:Y:S01]  /*2060*/  CS2R R138, SRZ ;  /* 0x00000000008a7805 */ /* 0x000fe2000001ff00 */
[----:B------:R-:W-:Y:S01]  /*2070*/  UMOV UR11, 0xc0000010 ;  /* 0xc0000010000b7882 */ /* 0x000fe20000000000 */
[----:B------:R-:W-:Y:S01]  /*2080*/  CS2R R140, SRZ ;  /* 0x00000000008c7805 */ /* 0x000fe2000001ff00 */
[----:B------:R-:W-:Y:S01]  /*2090*/  QGMMA.64x32x32.F32.E4M3.E4M3 R104, gdesc[UR8], RZ, !UPT ;  /* 0x00600000086879f3 */ /* 0x000fe2000c7008ff */
[----:B------:R-:W-:Y:S01]  /*20a0*/  UMOV UR10, UR17 ;  /* 0x00000011000a7c82 */ /* 0x000fe20008000000 */
[----:B------:R-:W-:Y:S01]  /*20b0*/  UMOV UR11, 0xc0000010 ;  /* 0xc0000010000b7882 */ /* 0x000fe20000000000 */
[----:B------:R-:W-:Y:S01]  /*20c0*/  UIADD3 UR17, UR7, 0x100, URZ ;  /* 0x0000010007117890 */ /* 0x000fe2000fffe03f */
[----:B------:R-:W-:Y:S01]  /*20d0*/  QGMMA.64x32x32.F32.E4M3.E4M3 R88, gdesc[UR8], RZ, !UPT ;  /* 0x00600000085879f3 */ /* 0x000fe2000c7008ff */
[----:B------:R-:W-:Y:S01]  /*20e0*/  UMOV UR10, UR16 ;  /* 0x00000010000a7c82 */ /* 0x000fe20008000000 */
[----:B------:R-:W-:Y:S01]  /*20f0*/  UIADD3 UR16, UR7, 0x140, URZ ;  /* 0x0000014007107890 */ /* 0x000fe2000fffe03f */
[----:B------:R-:W-:Y:S01]  /*2100*/  CS2R R142, SRZ ;  /* 0x00000000008e7805 */ /* 0x000fe2000001ff00 */
[----:B------:R-:W-:Y:S01]  /*2110*/  UMOV UR11, 0xc0000010 ;  /* 0xc0000010000b7882 */ /* 0x000fe20000000000 */
[----:B------:R-:W-:Y:S01]  /*2120*/  UIADD3 UR7, UR7, 0x180, URZ ;  /* 0x0000018007077890 */ /* 0x000fe2000fffe03f */
[----:B------:R-:W-:Y:S01]  /*2130*/  QGMMA.64x32x32.F32.E4M3.E4M3 R72, gdesc[UR8], RZ, !UPT ;  /* 0x00600000084879f3 */ /* 0x000fe2000c7008ff */
[----:B------:R-:W-:Y:S01]  /*2140*/  UMOV UR10, UR17 ;  /* 0x00000011000a7c82 */ /* 0x000fe20008000000 */
[----:B------:R-:W-:Y:S01]  /*2150*/  UMOV UR11, 0xc0000010 ;  /* 0xc0000010000b7882 */ /* 0x000fe20000000000 */
[----:B------:R-:W-:Y:S01]  /*2160*/  CS2R R144, SRZ ;  /* 0x0000000000907805 */ /* 0x000fe2000001ff00 */
[----:B------:R-:W-:Y:S01]  /*2170*/  QGMMA.64x32x32.F32.E4M3.E4M3 R56, gdesc[UR8], RZ, !UPT ;  /* 0x00600000083879f3 */ /* 0x000fe2000c7008ff */
[----:B------:R-:W-:Y:S01]  /*2180*/  UMOV UR10, UR16 ;  /* 0x00000010000a7c82 */ /* 0x000fe20008000000 */
[----:B------:R-:W-:Y:S01]  /*2190*/  ULDC UR16, c[0x0][0x50c] ;  /* 0x0001430000107ab9 */ /* 0x000fe20000000800 */
[----:B------:R-:W-:Y:S01]  /*21a0*/  UMOV UR11, 0xc0000010 ;  /* 0xc0000010000b7882 */ /* 0x000fe20000000000 */
[----:B------:R-:W-:Y:S01]  /*21b0*/  UISETP.NE.AND UP0, UPT, UR16, 0x1, UPT ;  /* 0x000000011000788c */ /* 0x000fe2000bf05270 */
[----:B------:R-:W-:Y:S01]  /*21c0*/  QGMMA.64x32x32.F32.E4M3.E4M3 R40, gdesc[UR8], RZ, !UPT ;  /* 0x00600000082879f3 */ /* 0x000fe2000c7008ff */
[----:B------:R-:W-:Y:S01]  /*21d0*/  UMOV UR10, UR7 ;  /* 0x00000007000a7c82 */ /* 0x000fe20008000000 */
[----:B------:R-:W-:Y:S01]  /*21e0*/  UMOV UR11, 0xc0000010 ;  /* 0xc0000010000b7882 */ /* 0x000fe20000000000 */
[----:B------:R-:W-:Y:S01]  /*21f0*/  USEL UR7, URZ, 0x1, UP0 ;  /* 0x000000013f077887 */ /* 0x000fe20008000000 */
[----:B------:R-:W-:Y:S01]  /*2200*/  QGMMA.64x32x32.F32.E4M3.E4M3 R24, gdesc[UR8], RZ, !UPT, gsb0 ;  /* 0x00600000081879f3 */ /* 0x000fe2000c0008ff */
[----:B------:R-:W-:-:S02]  /*2210*/  CS2R R146, SRZ ;  /* 0x0000000000927805 */ /* 0x000fc4000001ff00 */
[----:B------:R-:W-:Y:S02]  /*2220*/  CS2R R148, SRZ ;  /* 0x0000000000947805 */ /* 0x000fe4000001ff00 */
[----:B------:R-:W-:Y:S02]  /*2230*/  CS2R R150, SRZ ;  /* 0x0000000000967805 */ /* 0x000fe4000001ff00 */
[----:B------:R-:W-:Y:S02]  /*2240*/  CS2R R152, SRZ ;  /* 0x0000000000987805 */ /* 0x000fe4000001ff00 */
[----:B------:R-:W-:Y:S02]  /*2250*/  ISETP.NE.AND P0, PT, RZ, UR7, PT ;  /* 0x00000007ff007c0c */ /* 0x000fe4000bf05270 */
        /* <DEDUP_REMOVED lines=36> */
[----:B------:R-:W-:Y:S02]  /*24a0*/  WARPGROUP.DEPBAR.LE gsb0, 0x0 ;  /* 0x00008000000079c5 */ /* 0x000fe40000010000 */
[----:B------:R-:W-:-:S01]  /*24b0*/  FADD R223, RZ, R120 ;  /* 0x00000078ffdf7221 */ /* 0x000fc20000000000 */
[----:B------:R-:W-:Y:S01]  /*24c0*/  FADD R222, RZ, R121 ;  /* 0x00000079ffde7221 */ /* 0x000fe20000000000 */
        /* <DEDUP_REMOVED lines=110> */
[----:B------:R-:W-:-:S06]  /*2bb0*/  UMOV UR6, URZ ;  /* 0x0000003f00067c82 */ /* 0x000fcc0008000000 */
.L_x_23:
[----:B------:R-:W-:-:S04]  /*2bc0*/  UIADD3 UR34, UR5, 0x1, URZ ;  /* 0x0000000105227890 */ /* 0x000fc8000fffe03f */
[----:B------:R-:W-:-:S04]  /*2bd0*/  UISETP.NE.AND UP0, UPT, UR34, 0x14, UPT ;  /* 0x000000142200788c */ /* 0x000fc8000bf05270 */
[----:B------:R-:W-:Y:S02]  /*2be0*/  USEL UR8, URZ, 0x1, UP0 ;  /* 0x000000013f087887 */ /* 0x000fe40008000000 */
[----:B------:R-:W-:Y:S02]  /*2bf0*/  USEL UR34, UR34, URZ, UP0 ;  /* 0x0000003f22227287 */ /* 0x000fe40008000000 */
[----:B------:R-:W-:-:S06]  /*2c00*/  ULOP3.LUT UR8, UR4, UR8, URZ, 0x3c, !UPT ;  /* 0x0000000804087292 */ /* 0x000fcc000f8e3c3f */
[----:B------:R-:W-:Y:S01]  /*2c10*/  IMAD.U32 R225, RZ, RZ, UR8 ;  /* 0x00000008ffe17e24 */ /* 0x000fe2000f8e00ff */
[----:B------:R-:W-:-:S06]  /*2c20*/  UMOV UR8, 0x1 ;  /* 0x0000000100087882 */ /* 0x000fcc0000000000 */
.L_x_18:
[----:B------:R-:W-:-:S04]  /*2c30*/  UISETP.LT.AND UP0, UPT, UR12, 0x1, UPT ;  /* 0x000000010c00788c */ /* 0x000fc8000bf01270 */
[----:B------:R-:W-:-:S04]  /*2c40*/  USEL UR9, UR12, 0x1, UP0 ;  /* 0x000000010c097887 */ /* 0x000fc80008000000 */
[----:B------:R-:W-:-:S04]  /*2c50*/  UIADD3 UR9, UR12, -UR9, URZ ;  /* 0x800000090c097290 */ /* 0x000fc8000fffe03f */
[----:B------:R-:W-:-:S06]  /*2c60*/  UISETP.GE.AND UP0, UPT, UR9, 0x1, UPT ;  /* 0x000000010900788c */ /* 0x000fcc000bf06270 */
[----:B------:R-:W-:-:S13]  /*2c70*/  PLOP3.LUT P0, PT, PT, PT, UP0, 0x80, 0x0 ;  /* 0x000000000000781c */ /* 0x000fda0003f0f008 */
[----:B------:R-:W-:Y:S05]  /*2c80*/  @!P0 BRA `(.L_x_24) ;  /* 0x0000000c00508947 */ /* 0x000fea0003800000 */
[----:B------:R-:W-:Y:S01]  /*2c90*/  IMAD.U32 R226, RZ, RZ, UR9 ;  /* 0x00000009ffe27e24 */ /* 0x000fe2000f8e00ff */
[----:B------:R-:W-:Y:S01]  /*2ca0*/  UMOV UR35, UR5 ;  /* 0x0000000500237c82 */ /* 0x000fe20008000000 */
[----:B------:R-:W-:-:S05]  /*2cb0*/  ULDC UR36, c[0x0][0x50c] ;  /* 0x0001430000247ab9 */ /* 0x000fca0000000800 */
.L_x_32:
[----:B------:R-:W-:-:S06]  /*2cc0*/  UISETP.NE.AND UP0, UPT, UR33, 0x3, UPT ;  /* 0x000000032100788c */ /* 0x000fcc000bf05270 */
[----:B------:R-:W-:-:S13]  /*2cd0*/  PLOP3.LUT P1, PT, PT, PT, UP0, 0x80, 0x0 ;  /* 0x000000000000781c */ /* 0x000fda0003f2f008 */
[----:B-----5:R-:W-:Y:S05]  /*2ce0*/  @!P1 BRA `(.L_x_25) ;  /* 0x0000000000049947 */ /* 0x020fea0003800000 */
[----:B------:R-:W-:Y:S01]  /*2cf0*/  BPT.TRAP 0x1 ;  /* 0x000000040000795c */ /* 0x000fe20000300000 */
.L_x_25:
[----:B------:R-:W0:Y:S01]  /*2d00*/  S2UR UR9, SR_CgaCtaId ;  /* 0x00000000000979c3 */ /* 0x000e220000008800 */
[----:B------:R-:W-:Y:S01]  /*2d10*/  UMOV UR15, 0x400 ;  /* 0x00000400000f7882 */ /* 0x000fe20000000000 */
[----:B------:R-:W-:Y:S01]  /*2d20*/  SHF.L.U32 R227, R225, 0x1f, RZ ;  /* 0x0000001fe1e37819 */ /* 0x000fe200000006ff */
[----:B0-----:R-:W-:-:S04]  /*2d30*/  ULEA UR15, UR9, UR15, 0x18 ;  /* 0x0000000f090f7291 */ /* 0x001fc8000f8ec03f */
[----:B------:R-:W-:-:S09]  /*2d40*/  ULEA UR9, UR34, UR15, 0x3 ;  /* 0x0000000f22097291 */ /* 0x000fd2000f8e183f */
[----:B------:R0:W1:Y:S01]  /*2d50*/  SYNCS.PHASECHK.TRANS64.TRYWAIT P0, [UR9], R227 ;  /* 0x000000e3ff0075a7 */ /* 0x0000620008000149 */
[----:B------:R-:W-:Y:S05]  /*2d60*/  @!P1 BRA `(.L_x_26) ;  /* 0x0000000000049947 */ /* 0x000fea0003800000 */
[----:B------:R-:W-:Y:S01]  /*2d70*/  BPT.TRAP 0x1 ;  /* 0x000000040000795c */ /* 0x000fe20000300000 */
.L_x_26:
[----:B-1----:R-:W-:Y:S05]  /*2d80*/  @P0 BRA `(.L_x_27) ;  /* 0x0000000000080947 */ /* 0x002fea0003800000 */
[----:B------:R-:W1:Y:S02]  /*2d90*/  SYNCS.PHASECHK.TRANS64.TRYWAIT P0, [UR9], R227 ;  /* 0x000000e3ff0075a7 */ /* 0x000e640008000149 */
[----:B-1----:R-:W-:Y:S05]  /*2da0*/  @!P0 BRA `(.L_x_28) ;  /* 0x000000bc00d88947 */ /* 0x002fea0003800000 */
.L_x_27:
[----:B------:R-:W-:Y:S01]  /*2db0*/  UIADD3 UR10, UR15, 0x14200, URZ ;  /* 0x000142000f0a7890 */ /* 0x000fe2000fffe03f */
[----:B------:R-:W-:Y:S01]  /*2dc0*/  WARPGROUP.ARRIVE ;  /* 0x00000000000079c5 */ /* 0x000fe20000000000 */
[----:B------:R-:W-:Y:S02]  /*2dd0*/  ULOP3.LUT UR9, UR14, 0x10000, URZ, 0xfc, !UPT ;  /* 0x000100000e097892 */ /* 0x000fe4000f8efc3f */
[----:B------:R-:W-:Y:S02]  /*2de0*/  USHF.R.U32.HI UR10, URZ, 0x4, UR10 ;  /* 0x000000043f0a7899 */ /* 0x000fe4000801160a */
[----:B------:R-:W-:Y:S02]  /*2df0*/  UISETP.NE.AND UP0, UPT, UR7, URZ, UPT ;  /* 0x0000003f0700728c */ /* 0x000fe4000bf05270 */
[----:B------:R-:W-:Y:S02]  /*2e00*/  ULEA UR7, UR34, UR9, 0x8 ;  /* 0x0000000922077291 */ /* 0x000fe4000f8e403f */
[----:B------:R-:W-:-:S02]  /*2e10*/  ULOP3.LUT UR10, UR10, 0x3fff, URZ, 0xc0, !UPT ;  /* 0x00003fff0a0a7892 */ /* 0x000fc4000f8ec03f */
[----:B------:R-:W-:Y:S02]  /*2e20*/  USEL UR8, UR8, URZ, !UP0 ;  /* 0x0000003f08087287 */ /* 0x000fe4000c000000 */
[----:B------:R-:W-:Y:S02]  /*2e30*/  ULOP3.LUT UR10, UR10, 0x10000, URZ, 0xfc, !UPT ;  /* 0x000100000a0a7892 */ /* 0x000fe4000f8efc3f */
[----:B------:R-:W-:Y:S01]  /*2e40*/  UISETP.NE.U32.AND UP0, UPT, UR8, URZ, UPT ;  /* 0x0000003f0800728c */ /* 0x000fe2000bf05070 */
[----:B------:R-:W-:Y:S02]  /*2e50*/  UMOV UR9, 0xc0000010 ;  /* 0xc000001000097882 */ /* 0x000fe40000000000 */
[----:B------:R-:W-:Y:S01]  /*2e60*/  UMOV UR8, UR7 ;  /* 0x0000000700087c82 */ /* 0x000fe20008000000 */
[----:B------:R-:W-:Y:S01]  /*2e70*/  UIMAD UR7, UR34, 0x1c0, UR10 ;  /* 0x000001c0220778a4 */ /* 0x000fe2000f8e020a */
[----:B------:R-:W-:Y:S01]  /*2e80*/  UMOV UR11, 0xc0000010 ;  /* 0xc0000010000b7882 */ /* 0x000fe20000000000 */
[----:B------:R-:W-:-:S02]  /*2e90*/  UMOV UR16, UR8 ;  /* 0x0000000800107c82 */ /* 0x000fc40008000000 */
[----:B------:R-:W-:Y:S02]  /*2ea0*/  UIADD3 UR18, UR7, 0x40, URZ ;  /* 0x0000004007127890 */ /* 0x000fe4000fffe03f */
[----:B------:R-:W-:Y:S02]  /*2eb0*/  UIADD3 UR22, UR7, 0x80, URZ ;  /* 0x0000008007167890 */ /* 0x000fe4000fffe03f */
[----:B------:R-:W-:Y:S01]  /*2ec0*/  UMOV UR10, UR7 ;  /* 0x00000007000a7c82 */ /* 0x000fe20008000000 */
[----:B------:R-:W-:Y:S01]  /*2ed0*/  UMOV UR17, UR9 ;  /* 0x0000000900117c82 */ /* 0x000fe20008000000 */
[----:B------:R-:W-:Y:S01]  /*2ee0*/  QGMMA.64x32x32.F32.E4M3.E4M3 R120, gdesc[UR8], R120, UP0 ;  /* 0x00600000087879f3 */ /* 0x000fe2000bf00878 */
[----:B------:R-:W-:Y:S01]  /*2ef0*/  UMOV UR10, UR18 ;  /* 0x00000012000a7c82 */ /* 0x000fe20008000000 */
[----:B------:R-:W-:Y:S01]  /*2f00*/  UMOV UR11, 0xc0000010 ;  /* 0xc0000010000b7882 */ /* 0x000fe20000000000 */
[----:B------:R-:W-:Y:S01]  /*2f10*/  UMOV UR18, UR22 ;  /* 0x0000001600127c82 */ /* 0x000fe20008000000 */
[----:B------:R-:W-:Y:S01]  /*2f20*/  UMOV UR19, 0xc0000010 ;  /* 0xc000001000137882 */ /* 0x000fe20000000000 */
[----:B------:R-:W-:Y:S01]  /*2f30*/  UIADD3 UR26, UR7, 0xc0, URZ ;  /* 0x000000c0071a7890 */ /* 0x000fe2000fffe03f */
[----:B------:R-:W-:Y:S01]  /*2f40*/  QGMMA.64x32x32.F32.E4M3.E4M3 R104, gdesc[UR8], R104, UP0 ;  /* 0x00600000086879f3 */ /* 0x000fe2000bf00868 */
[----:B------:R-:W-:Y:S01]  /*2f50*/  UIADD3 UR10, UR7, 0x100, URZ ;  /* 0x00000100070a7890 */ /* 0x000fe2000fffe03f */
[----:B------:R-:W-:-:S02]  /*2f60*/  UMOV UR20, UR8 ;  /* 0x0000000800147c82 */ /* 0x000fc40008000000 */
[----:B------:R-:W-:Y:S01]  /*2f70*/  QGMMA.64x32x32.F32.E4M3.E4M3 R88, gdesc[UR16], R88, UP0 ;  /* 0x00600000105879f3 */ /* 0x000fe2000bf00858 */
[----:B------:R-:W-:Y:S02]  /*2f80*/  UIADD3 UR16, UR7, 0x140, URZ ;  /* 0x0000014007107890 */ /* 0x000fe4000fffe03f */
[----:B------:R-:W-:Y:S01]  /*2f90*/  UIADD3 UR7, UR7, 0x180, URZ ;  /* 0x0000018007077890 */ /* 0x000fe2000fffe03f */
[----:B------:R-:W-:Y:S01]  /*2fa0*/  UMOV UR21, UR9 ;  /* 0x0000000900157c82 */ /* 0x000fe20008000000 */
[----:B------:R-:W-:Y:S01]  /*2fb0*/  UMOV UR22, UR26 ;  /* 0x0000001a00167c82 */ /* 0x000fe20008000000 */
[----:B------:R-:W-:Y:S01]  /*2fc0*/  UMOV UR23, 0xc0000010 ;  /* 0xc000001000177882 */ /* 0x000fe20000000000 */
[----:B------:R-:W-:Y:S01]  /*2fd0*/  UMOV UR24, UR8 ;  /* 0x0000000800187c82 */ /* 0x000fe20008000000 */
[----:B------:R-:W-:Y:S01]  /*2fe0*/  UMOV UR25, UR9 ;  /* 0x0000000900197c82 */ /* 0x000fe20008000000 */
[----:B------:R-:W-:Y:S01]  /*2ff0*/  UMOV UR26, UR10 ;  /* 0x0000000a001a7c82 */ /* 0x000fe20008000000 */
[----:B------:R-:W-:Y:S01]  /*3000*/  UMOV UR27, 0xc0000010 ;  /* 0xc0000010001b7882 */ /* 0x000fe20000000000 */
[----:B------:R-:W-:Y:S01]  /*3010*/  QGMMA.64x32x32.F32.E4M3.E4M3 R72, gdesc[UR20], R72, UP0 ;  /* 0x00600000144879f3 */ /* 0x000fe2000bf00848 */
[----:B------:R-:W-:Y:S01]  /*3020*/  UMOV UR10, UR16 ;  /* 0x00000010000a7c82 */ /* 0x000fe20008000000 */
[----:B------:R-:W-:Y:S01]  /*3030*/  UMOV UR11, 0xc0000010 ;  /* 0xc0000010000b7882 */ /* 0x000fe20000000000 */
[----:B------:R-:W-:Y:S01]  /*3040*/  UIADD3 UR6, UR6, 0x1, URZ ;  /* 0x0000000106067890 */ /* 0x000fe2000fffe03f */
[----:B------:R-:W-:Y:S04]  /*3050*/  QGMMA.64x32x32.F32.E4M3.E4M3 R56, gdesc[UR24], R56, UP0 ;  /* 0x00600000183879f3 */ /* 0x000fe8000bf00838 */
[----:B------:R-:W-:Y:S01]  /*3060*/  QGMMA.64x32x32.F32.E4M3.E4M3 R40, gdesc[UR8], R40, UP0 ;  /* 0x00600000082879f3 */ /* 0x000fe2000bf00828 */
[----:B------:R-:W-:Y:S01]  /*3070*/  UMOV UR10, UR7 ;  /* 0x00000007000a7c82 */ /* 0x000fe20008000000 */
[----:B------:R-:W-:-:S02]  /*3080*/  UMOV UR11, 0xc0000010 ;  /* 0xc0000010000b7882 */ /* 0x000fc40000000000 */
[----:B------:R-:W-:Y:S01]  /*3090*/  QGMMA.64x32x32.F32.E4M3.E4M3 R24, gdesc[UR8], R24, UP0, gsb0 ;  /* 0x00600000081879f3 */ /* 0x000fe2000b800818 */
[----:B------:R-:W-:-:S04]  /*30a0*/  UISETP.NE.AND UP0, UPT, UR6, UR36, UPT ;  /* 0x000000240600728c */ /* 0x000fc8000bf05270 */
[----:B------:R-:W-:-:S06]  /*30b0*/  USEL UR7, URZ, 0x1, UP0 ;  /* 0x000000013f077887 */ /* 0x000fcc0008000000 */
[----:B------:R-:W-:Y:S01]  /*30c0*/  ISETP.NE.AND P0, PT, RZ, UR7, PT ;  /* 0x00000007ff007c0c */ /* 0x000fe2000bf05270 */
[----:B------:R-:W-:-:S12]  /*30d0*/  WARPGROUP.DEPBAR.LE gsb0, 0x1 ;  /* 0x00008000000079c5 */ /* 0x000fd80000010100 */
[----:B------:R-:W-:Y:S05]  /*30e0*/  @!P0 BRA `(.L_x_29) ;  /* 0x0000000400c88947 */ /* 0x000fea0003800000 */
[----:B------:R-:W-:Y:S02]  /*30f0*/  WARPGROUP.DEPBAR.LE gsb0, 0x0 ;  /* 0x00008000000079c5 */ /* 0x000fe40000010000 */
[----:B------:R-:W-:-:S01]  /*3100*/  FADD R223, R120, R223 ;  /* 0x000000df78df7221 */ /* 0x000fc20000000000 */
[----:B------:R-:W-:Y:S01]  /*3110*/  FADD R222, R121, R222 ;  /* 0x000000de79de7221 */ /* 0x000fe20000000000 */
        /* <DEDUP_REMOVED lines=110> */
[----:B------:R-:W-:-:S06]  /*3800*/  UMOV UR6, URZ ;  /* 0x0000003f00067c82 */ /* 0x000fcc0008000000 */
.L_x_29:
[----:B------:R-:W-:Y:S05]  /*3810*/  @!P1 BRA `(.L_x_30) ;  /* 0x0000000000049947 */ /* 0x000fea0003800000 */
[----:B------:R-:W-:Y:S01]  /*3820*/  BPT.TRAP 0x1 ;  /* 0x000000040000795c */ /* 0x000fe20000300000 */
.L_x_30:
[----:B01----:R-:W2:Y:S04]  /*3830*/  LDL R227, [R1] ;  /* 0x0000000001e37983 */ /* 0x003ea80000100800 */
[----:B------:R0:W-:Y:S04]  /*3840*/  STL [R1+0x18], R0 ;  /* 0x0000180001007387 */ /* 0x0001e80000100800 */
[----:B0-----:R-:W3:Y:S01]  /*3850*/  LDL R0, [R1+0x4] ;  /* 0x0000040001007983 */ /* 0x001ee20000100800 */
[----:B--2---:R-:W-:Y:S01]  /*3860*/  ISETP.NE.AND P0, PT, R227, RZ, PT ;  /* 0x000000ffe300720c */ /* 0x004fe20003f05270 */
[----:B------:R-:W-:-:S12]  /*3870*/  IMAD.U32 R227, RZ, RZ, UR35 ;  /* 0x00000023ffe37e24 */ /* 0x000fd8000f8e00ff */
[----:B------:R-:W-:-:S05]  /*3880*/  @P0 LEA R227, R227, UR15, 0x3 ;  /* 0x0000000fe3e30c11 */ /* 0x000fca000f8e18ff */
[----:B------:R-:W-:-:S05]  /*3890*/  @P0 VIADD R227, R227, 0xa0 ;  /* 0x000000a0e3e30836 */ /* 0x000fca0000000000 */
[----:B---3--:R-:W-:Y:S02]  /*38a0*/  @P0 PRMT R227, R0, 0x654, R227 ;  /* 0x0000065400e30816 */ /* 0x008fe400000000e3 */
[----:B------:R0:W5:Y:S01]  /*38b0*/  LDL.LU R0, [R1+0x18] ;  /* 0x0000180001007983 */ /* 0x0001620000300800 */
[----:B------:R-:W-:Y:S01]  /*38c0*/  UISETP.GT.U32.AND UP0, UPT, UR13, 0x1, UPT ;  /* 0x000000010d00788c */ /* 0x000fe2000bf04070 */
[----:B------:R0:W-:Y:S05]  /*38d0*/  @P0 SYNCS.ARRIVE.TRANS64.RED.A1T0 RZ, [R227+URZ], RZ ;  /* 0x000000ffe3ff09a7 */ /* 0x0001ea000810043f */
[----:B------:R-:W-:-:S13]  /*38e0*/  PLOP3.LUT P0, PT, PT, PT, UP0, 0x80, 0x0 ;  /* 0x000000000000781c */ /* 0x000fda0003f0f008 */
[----:B0-----:R-:W-:Y:S05]  /*38f0*/  @P0 BRA `(.L_x_31) ;  /* 0x0000000000040947 */ /* 0x001fea0003800000 */
[----:B------:R-:W-:Y:S01]  /*3900*/  BPT.TRAP 0x1 ;  /* 0x000000040000795c */ /* 0x000fe20000300000 */
.L_x_31:
[----:B------:R-:W-:Y:S01]  /*3910*/  UIADD3 UR34, UR34, 0x1, URZ ;  /* 0x0000000122227890 */ /* 0x000fe2000fffe03f */
[C---:B------:R-:W-:Y:S01]  /*3920*/  ISETP.GT.AND P0, PT, R226.reuse, 0x1, PT ;  /* 0x00000001e200780c */ /* 0x040fe20003f04270 */
[----:B------:R-:W-:Y:S01]  /*3930*/  UIADD3 UR35, UR35, 0x1, URZ ;  /* 0x0000000123237890 */ /* 0x000fe2000fffe03f */
[----:B------:R-:W-:Y:S01]  /*3940*/  VIADD R226, R226, 0xffffffff ;  /* 0xffffffffe2e27836 */ /* 0x000fe20000000000 */
[----:B------:R-:W-:Y:S02]  /*3950*/  UISETP.NE.AND UP0, UPT, UR34, 0x14, UPT ;  /* 0x000000142200788c */ /* 0x000fe4000bf05270 */
[----:B------:R-:W-:Y:S02]  /*3960*/  UISETP.NE.AND UP1, UPT, UR35, 0x14, UPT ;  /* 0x000000142300788c */ /* 0x000fe4000bf25270 */
[----:B------:R-:W-:Y:S02]  /*3970*/  USEL UR8, URZ, 0x1, UP0 ;  /* 0x000000013f087887 */ /* 0x000fe40008000000 */
[----:B------:R-:W-:-:S02]  /*3980*/  USEL UR34, UR34, URZ, UP0 ;  /* 0x0000003f22227287 */ /* 0x000fc40008000000 */
[----:B------:R-:W-:Y:S02]  /*3990*/  USEL UR35, UR35, URZ, UP1 ;  /* 0x0000003f23237287 */ /* 0x000fe40008800000 */
[----:B------:R-:W-:Y:S01]  /*39a0*/  LOP3.LUT R225, R225, UR8, RZ, 0x3c, !PT ;  /* 0x00000008e1e17c12 */ /* 0x000fe2000f8e3cff */
[----:B------:R-:W-:Y:S01]  /*39b0*/  UMOV UR8, 0x1 ;  /* 0x0000000100087882 */ /* 0x000fe20000000000 */
[----:B------:R-:W-:Y:S08]  /*39c0*/  @P0 BRA `(.L_x_32) ;  /* 0xfffffff000bc0947 */ /* 0x000ff0000383ffff */
.L_x_24:
[----:B------:R-:W-:-:S04]  /*39d0*/  UISETP.NE.AND UP0, UPT, UR6, URZ, UPT ;  /* 0x0000003f0600728c */ /* 0x000fc8000bf05270 */
[----:B------:R-:W-:-:S06]  /*39e0*/  USEL UR6, URZ, 0x1, !UP0 ;  /* 0x000000013f067887 */ /* 0x000fcc000c000000 */
[----:B------:R-:W-:-:S13]  /*39f0*/  ISETP.NE.AND P0, PT, RZ, UR6, PT ;  /* 0x00000006ff007c0c */ /* 0x000fda000bf05270 */
[----:B------:R-:W-:Y:S05]  /*3a00*/  @!P0 BRA `(.L_x_33) ;  /* 0x0000000400c48947 */ /* 0x000fea0003800000 */
[----:B------:R-:W-:Y:S02]  /*3a10*/  WARPGROUP.DEPBAR.LE gsb0, 0x0 ;  /* 0x00008000000079c5 */ /* 0x000fe40000010000 */
[----:B------:R-:W-:Y:S01]  /*3a20*/  FADD R223, R120, R223 ;  /* 0x000000df78df7221 */ /* 0x000fe20000000000 */
        /* <DEDUP_REMOVED lines=109> */
[----:B-----5:R-:W-:Y:S01]  /*4100*/  FADD R0, R38, R0 ;  /* 0x0000000026007221 */ /* 0x020fe20000000000 */
[----:B------:R-:W-:-:S07]  /*4110*/  FADD R224, R224, R39 ;  /* 0x00000027e0e07221 */ /* 0x000fce0000000000 */
.L_x_33:
[----:B------:R-:W-:Y:S02]  /*4120*/  WARPGROUP.DEPBAR.LE gsb0, 0x0 ;  /* 0x00008000000079c5 */ /* 0x000fe40000010000 */
[----:B------:R-:W0:Y:S02]  /*4130*/  LDC R24, c[0x0][0x28c] ;  /* 0x0000a300ff187b82 */ /* 0x000e240000000800 */
[----:B0-----:R-:W-:-:S13]  /*4140*/  ISETP.GE.AND P0, PT, R24, 0x1, PT ;  /* 0x000000011800780c */ /* 0x001fda0003f06270 */
[----:B------:R-:W-:Y:S05]  /*4150*/  @!P0 BRA `(.L_x_34) ;  /* 0x0000000000648947 */ /* 0x000fea0003800000 */
[----:B------:R-:W-:-:S06]  /*4160*/  UISETP.NE.AND UP0, UPT, UR33, 0x3, UPT ;  /* 0x000000032100788c */ /* 0x000fcc000bf05270 */
[----:B------:R-:W-:-:S13]  /*4170*/  PLOP3.LUT P0, PT, PT, PT, UP0, 0x80, 0x0 ;  /* 0x000000000000781c */ /* 0x000fda0003f0f008 */
[----:B------:R-:W-:Y:S05]  /*4180*/  @!P0 BRA `(.L_x_35) ;  /* 0x0000000000048947 */ /* 0x000fea0003800000 */
[----:B------:R-:W-:Y:S01]  /*4190*/  BPT.TRAP 0x1 ;  /* 0x000000040000795c */ /* 0x000fe20000300000 */
.L_x_35:
[----:B------:R-:W2:Y:S01]  /*41a0*/  LDL R225, [R1] ;  /* 0x0000000001e17983 */ /* 0x000ea20000100800 */
[----:B------:R-:W-:Y:S01]  /*41b0*/  BSSY B0, `(.L_x_36) ;  /* 0x000000f000007945 */ /* 0x000fe20003800000 */
[----:B--2---:R-:W-:-:S13]  /*41c0*/  ISETP.NE.AND P0, PT, R225, RZ, PT ;  /* 0x000000ffe100720c */ /* 0x004fda0003f05270 */
[----:B------:R-:W-:Y:S05]  /*41d0*/  @!P0 BRA `(.L_x_37) ;  /* 0x0000000000308947 */ /* 0x000fea0003800000 */
[----:B------:R-:W2:Y:S01]  /*41e0*/  LDL R225, [R1+0x4] ;  /* 0x0000040001e17983 */ /* 0x000ea20000100800 */
[----:B------:R-:W-:-:S04]  /*41f0*/  UISETP.LT.AND UP0, UPT, UR12, 0x1, UPT ;  /* 0x000000010c00788c */ /* 0x000fc8000bf01270 */
[----:B------:R-:W-:-:S04]  /*4200*/  USEL UR8, UR12, 0x1, UP0 ;  /* 0x000000010c087887 */ /* 0x000fc80008000000 */
[----:B------:R-:W-:-:S04]  /*4210*/  UIADD3 UR8, UR5, UR12, -UR8 ;  /* 0x0000000c05087290 */ /* 0x000fc8000fffe808 */
[----:B------:R-:W-:-:S04]  /*4220*/  UIMAD.WIDE.U32 UR6, UR8, -0x33333333, URZ ;  /* 0xcccccccd080678a5 */ /* 0x000fc8000f8e003f */
[----:B------:R-:W-:-:S04]  /*4230*/  USHF.R.U32.HI UR6, URZ, 0x4, UR7 ;  /* 0x000000043f067899 */ /* 0x000fc80008011607 */
[----:B------:R-:W-:-:S04]  /*4240*/  UIMAD UR8, UR6, -0x14, UR8 ;  /* 0xffffffec060878a4 */ /* 0x000fc8000f8e0208 */
[----:B------:R-:W-:-:S04]  /*4250*/  ULEA UR8, UR8, UR15, 0x3 ;  /* 0x0000000f08087291 */ /* 0x000fc8000f8e183f */
[----:B------:R-:W-:-:S06]  /*4260*/  UIADD3 UR8, UR8, 0xa0, URZ ;  /* 0x000000a008087890 */ /* 0x000fcc000fffe03f */
[----:B------:R-:W-:-:S05]  /*4270*/  IMAD.U32 R24, RZ, RZ, UR8 ;  /* 0x00000008ff187e24 */ /* 0x000fca000f8e00ff */
[----:B--2---:R-:W-:-:S04]  /*4280*/  PRMT R24, R225, 0x654, R24 ;  /* 0x00000654e1187816 */ /* 0x004fc80000000018 */
[----:B------:R0:W-:Y:S03]  /*4290*/  SYNCS.ARRIVE.TRANS64.RED.A1T0 RZ, [R24+URZ], RZ ;  /* 0x000000ff18ff79a7 */ /* 0x0001e6000810043f */
.L_x_37:
[----:B------:R-:W-:Y:S05]  /*42a0*/  BSYNC B0 ;  /* 0x0000000000007941 */ /* 0x000fea0003800000 */
.L_x_36:
[----:B------:R-:W-:-:S06]  /*42b0*/  UISETP.GT.U32.AND UP0, UPT, UR13, 0x1, UPT ;  /* 0x000000010d00788c */ /* 0x000fcc000bf04070 */
[----:B------:R-:W-:-:S13]  /*42c0*/  PLOP3.LUT P0, PT, PT, PT, UP0, 0x80, 0x0 ;  /* 0x000000000000781c */ /* 0x000fda0003f0f008 */
[----:B------:R-:W-:Y:S05]  /*42d0*/  @P0 BRA `(.L_x_34) ;  /* 0x0000000000040947 */ /* 0x000fea0003800000 */
[----:B------:R-:W-:Y:S01]  /*42e0*/  BPT.TRAP 0x1 ;  /* 0x000000040000795c */ /* 0x000fe20000300000 */
.L_x_34:
[----:B------:R-:W2:Y:S01]  /*42f0*/  LDL.LU R227, [R1+0x10] ;  /* 0x0000100001e37983 */ /* 0x000ea20000300800 */
[----:B------:R-:W1:Y:S01]  /*4300*/  LDC R28, c[0x0][0x288] ;  /* 0x0000a200ff1c7b82 */ /* 0x000e620000000800 */
[----:B------:R-:W0:Y:S01]  /*4310*/  S2R R226, SR_TID.X ;  /* 0x0000000000e27919 */ /* 0x000e220000002100 */
[----:B------:R-:W-:Y:S02]  /*4320*/  UIADD3 UR9, UR12, UR5, URZ ;  /* 0x000000050c097290 */ /* 0x000fe4000fffe03f */
[----:B------:R-:W-:Y:S01]  /*4330*/  USHF.R.S32.HI UR10, URZ, 0x1f, UR30 ;  /* 0x0000001f3f0a7899 */ /* 0x000fe2000801141e */
[----:B------:R-:W3:Y:S01]  /*4340*/  LDL.LU R225, [R1+0x14] ;  /* 0x0000140001e17983 */ /* 0x000ee20000300800 */
[----:B------:R-:W-:Y:S01]  /*4350*/  UISETP.GT.U32.AND UP0, UPT, UR9, 0x13, UPT ;  /* 0x000000130900788c */ /* 0x000fe2000bf04070 */
[----:B------:R-:W-:Y:S01]  /*4360*/  IMAD.MOV.U32 R34, RZ, RZ, -0x1 ;  /* 0xffffffffff227424 */ /* 0x000fe200078e00ff */
[----:B------:R-:W-:Y:S01]  /*4370*/  ULDC.64 UR6, c[0x0][0x5d0] ;  /* 0x0001740000067ab9 */ /* 0x000fe20000000a00 */
[----:B------:R-:W-:Y:S01]  /*4380*/  ULDC UR11, c[0x0][0x284] ;  /* 0x0000a100000b7ab9 */ /* 0x000fe20000000800 */
[----:B------:R-:W-:-:S02]  /*4390*/  UIMAD UR5, UR10, UR6, URZ ;  /* 0x000000060a0572a4 */ /* 0x000fc4000f8e023f */
[----:B------:R-:W-:Y:S02]  /*43a0*/  UISETP.LT.U32.AND UP0, UPT, UR12, 0x14, UP0 ;  /* 0x000000140c00788c */ /* 0x000fe40008701070 */
[----:B------:R-:W-:Y:S02]  /*43b0*/  UISETP.GE.U32.AND UP1, UPT, UR12, 0x14, UPT ;  /* 0x000000140c00788c */ /* 0x000fe4000bf26070 */
[----:B------:R-:W-:Y:S02]  /*43c0*/  UIMAD UR8, UR30, UR7, UR5 ;  /* 0x000000071e0872a4 */ /* 0x000fe4000f8e0205 */
[----:B------:R-:W-:-:S04]  /*43d0*/  USEL UR5, URZ, 0x1, !UP0 ;  /* 0x000000013f057887 */ /* 0x000fc8000c000000 */
[----:B------:R-:W-:Y:S01]  /*43e0*/  ULOP3.LUT UR4, UR4, UR5, URZ, 0x3c, !UPT ;  /* 0x0000000504047292 */ /* 0x000fe2000f8e3c3f */
[--C-:B0-----:R-:W-:Y:S02]  /*43f0*/  SHF.R.U32.HI R24, RZ, 0x2, R226.reuse ;  /* 0x00000002ff187819 */ /* 0x101fe400000116e2 */
[----:B------:R-:W-:Y:S02]  /*4400*/  LOP3.LUT R26, R226, 0x60, RZ, 0xc0, !PT ;  /* 0x00000060e21a7812 */ /* 0x000fe400078ec0ff */
[----:B------:R-:W-:Y:S02]  /*4410*/  SHF.R.U32.HI R27, RZ, 0x7, R226 ;  /* 0x00000007ff1b7819 */ /* 0x000fe400000116e2 */
[----:B------:R-:W-:Y:S02]  /*4420*/  LOP3.LUT R25, R24, 0x7, RZ, 0xc0, !PT ;  /* 0x0000000718197812 */ /* 0x000fe400078ec0ff */
[----:B------:R-:W-:Y:S02]  /*4430*/  SHF.R.U32.HI R26, RZ, 0x1, R26 ;  /* 0x00000001ff1a7819 */ /* 0x000fe4000001161a */
[----:B------:R-:W-:-:S02]  /*4440*/  LOP3.LUT R24, R27, 0x1, RZ, 0xc0, !PT ;  /* 0x000000011b187812 */ /* 0x000fc400078ec0ff */
[----:B------:R-:W-:-:S03]  /*4450*/  IADD3 R29, RZ, -R26, -R25 ;  /* 0x8000001aff1d7210 */ /* 0x000fc60007ffe819 */
[C---:B------:R-:W-:Y:S02]  /*4460*/  IMAD.SHL.U32 R30, R24.reuse, 0x40, RZ ;  /* 0x00000040181e7824 */ /* 0x040fe400078e00ff */
[----:B------:R-:W-:Y:S01]  /*4470*/  IMAD R35, R24, -0x40, R29 ;  /* 0xffffffc018237824 */ /* 0x000fe200078e021d */
[----:B------:R-:W-:Y:S02]  /*4480*/  LOP3.LUT R24, R226, 0x3, RZ, 0xc0, !PT ;  /* 0x00000003e2187812 */ /* 0x000fe400078ec0ff */
[----:B------:R-:W-:Y:S01]  /*4490*/  LOP3.LUT R27, R30, 0x40, R25, 0xe2, !PT ;  /* 0x000000401e1b7812 */ /* 0x000fe200078ee219 */
[----:B------:R-:W-:Y:S02]  /*44a0*/  IMAD.SHL.U32 R30, R226, 0x2, RZ ;  /* 0x00000002e21e7824 */ /* 0x000fe400078e00ff */
[----:B-1----:R-:W-:Y:S02]  /*44b0*/  IMAD R36, R24, -0x2, R28 ;  /* 0xfffffffe18247824 */ /* 0x002fe400078e021c */
[----:B------:R-:W-:Y:S01]  /*44c0*/  IMAD.U32 R25, RZ, RZ, UR6 ;  /* 0x00000006ff197e24 */ /* 0x000fe2000f8e00ff */
[----:B------:R-:W-:-:S04]  /*44d0*/  UIMAD.WIDE.U32 UR6, UR9, -0x33333333, URZ ;  /* 0xcccccccd090678a5 */ /* 0x000fc8000f8e003f */
[----:B------:R-:W-:-:S04]  /*44e0*/  USHF.R.U32.HI UR6, URZ, 0x4, UR7 ;  /* 0x000000043f067899 */ /* 0x000fc80008011607 */
[----:B------:R-:W-:Y:S02]  /*44f0*/  UIMAD UR5, UR6, -0x14, UR9 ;  /* 0xffffffec060578a4 */ /* 0x000fe4000f8e0209 */
[----:B------:R-:W-:Y:S01]  /*4500*/  @UP1 ULOP3.LUT UR4, UR4, 0x1, UR6, 0x78, !UPT ;  /* 0x0000000104041892 */ /* 0x000fe2000f8e7806 */
[----:B--2---:R-:W-:-:S04]  /*4510*/  IMAD R29, R227, 0xe0, RZ ;  /* 0x000000e0e31d7824 */ /* 0x004fc800078e02ff */
[----:B------:R-:W-:Y:S01]  /*4520*/  IMAD.IADD R36, R36, 0x1, -R29 ;  /* 0x0000000124247824 */ /* 0x000fe200078e0a1d */
[C---:B------:R-:W-:Y:S02]  /*4530*/  ISETP.GE.AND P0, PT, R29.reuse, R28, PT ;  /* 0x0000001c1d00720c */ /* 0x040fe40003f06270 */
[----:B------:R-:W-:Y:S01]  /*4540*/  LOP3.LUT R30, R29, 0x6, R30, 0xf8, !PT ;  /* 0x000000061d1e7812 */ /* 0x000fe200078ef81e */
[C---:B---3--:R-:W-:Y:S02]  /*4550*/  IMAD.SHL.U32 R28, R225.reuse, 0x80, RZ ;  /* 0x00000080e11c7824 */ /* 0x048fe400078e00ff */
[----:B------:R-:W-:Y:S01]  /*4560*/  IMAD.WIDE R32, R225, 0x80, RZ ;  /* 0x00000080e1207825 */ /* 0x000fe200078e02ff */
[--C-:B------:R-:W-:Y:S02]  /*4570*/  SHF.R.S32.HI R31, RZ, 0x1f, R30.reuse ;  /* 0x0000001fff1f7819 */ /* 0x100fe4000001141e */
[C---:B------:R-:W-:Y:S02]  /*4580*/  ISETP.GE.OR P0, PT, R28.reuse, UR11, P0 ;  /* 0x0000000b1c007c0c */ /* 0x040fe40008706670 */
[----:B------:R-:W-:Y:S01]  /*4590*/  IADD3 R35, -R28, UR11, R35 ;  /* 0x0000000b1c237c10 */ /* 0x000fe2000fffe123 */
[----:B------:R-:W-:Y:S01]  /*45a0*/  IMAD.WIDE.U32 R24, R25, UR30, R30 ;  /* 0x0000001e19187c25 */ /* 0x000fe2000f8e001e */
[----:B------:R-:W-:-:S03]  /*45b0*/  LOP3.LUT R39, R32, R27, R26, 0xfe, !PT ;  /* 0x0000001b20277212 */ /* 0x000fc600078efe1a */
[----:B------:R-:W-:-:S06]  /*45c0*/  VIADD R25, R25, UR8 ;  /* 0x0000000819197c36 */ /* 0x000fcc0008000000 */
[----:B------:R-:W-:Y:S05]  /*45d0*/  @P0 BRA `(.L_x_38) ;  /* 0x0000008000180947 */ /* 0x000fea0003800000 */
[----:B------:R-:W0:Y:S01]  /*45e0*/  LDC.64 R28, c[0x0][0x5c8] ;  /* 0x00017200ff1c7b82 */ /* 0x000e220000000a00 */
[----:B------:R-:W-:Y:S01]  /*45f0*/  ULDC.64 UR6, c[0x0][0x5c0] ;  /* 0x0001700000067ab9 */ /* 0x000fe20000000a00 */
[----:B------:R-:W-:Y:S01]  /*4600*/  BSSY B0, `(.L_x_38) ;  /* 0x0000803000007945 */ /* 0x000fe20003800000 */
[-C--:B0-----:R-:W-:Y:S02]  /*4610*/  IMAD R26, R33, R28.reuse, RZ ;  /* 0x0000001c211a7224 */ /* 0x081fe400078e02ff */
[----:B------:R-:W-:-:S04]  /*4620*/  IMAD.WIDE.U32 R24, R39, R28, R24 ;  /* 0x0000001c27187225 */ /* 0x000fc800078e0018 */
[----:B------:R-:W-:Y:S01]  /*4630*/  IMAD R27, R39, R29, R26 ;  /* 0x0000001d271b7224 */ /* 0x000fe200078e021a */
[----:B------:R-:W-:Y:S02]  /*4640*/  LEA R26, P0, R28, R24, 0x3 ;  /* 0x000000181c1a7211 */ /* 0x000fe400078018ff */
[----:B------:R-:W-:Y:S01]  /*4650*/  IADD3 R24, P1, R24, UR6, RZ ;  /* 0x0000000618187c10 */ /* 0x000fe2000ff3e0ff */
[----:B------:R-:W-:Y:S01]  /*4660*/  IMAD.IADD R27, R25, 0x1, R27 ;  /* 0x00000001191b7824 */ /* 0x000fe200078e021b */
[----:B------:R-:W-:-:S04]  /*4670*/  IADD3 R26, P2, R26, UR6, RZ ;  /* 0x000000061a1a7c10 */ /* 0x000fc8000ff5e0ff */
[----:B------:R-:W-:Y:S02]  /*4680*/  LEA.HI.X R28, R28, R27, R29, 0x3, P0 ;  /* 0x0000001b1c1c7211 */ /* 0x000fe400000f1c1d */
[----:B------:R-:W-:Y:S02]  /*4690*/  FSETP.NEU.AND P0, PT, RZ, UR32, PT ;  /* 0x00000020ff007c0b */ /* 0x000fe4000bf0d000 */
[----:B------:R-:W-:Y:S02]  /*46a0*/  IADD3.X R25, R27, UR7, RZ, P1, !PT ;  /* 0x000000071b197c10 */ /* 0x000fe40008ffe4ff */
[----:B------:R-:W-:-:S09]  /*46b0*/  IADD3.X R27, R28, UR7, RZ, P2, !PT ;  /* 0x000000071c1b7c10 */ /* 0x000fd200097fe4ff */
[----:B------:R-:W-:Y:S05]  /*46c0*/  @!P0 BRA `(.L_x_39) ;  /* 0x0000005c00f88947 */ /* 0x000fea0003800000 */
[----:B------:R-:W-:Y:S01]  /*46d0*/  ULDC.64 UR8, c[0x0][0x5b8] ;  /* 0x00016e0000087ab9 */ /* 0x000fe20000000a00 */
[----:B------:R-:W-:Y:S01]  /*46e0*/  ISETP.GE.AND P0, PT, R36, 0x1, PT ;  /* 0x000000012400780c */ /* 0x000fe20003f06270 */
[----:B------:R-:W-:Y:S02]  /*46f0*/  UIMAD UR6, UR10, UR8, URZ ;  /* 0x000000080a0672a4 */ /* 0x000fe4000f8e023f */
[----:B------:R-:W-:Y:S01]  /*4700*/  IMAD.U32 R29, RZ, RZ, UR8 ;  /* 0x00000008ff1d7e24 */ /* 0x000fe2000f8e00ff */
[----:B------:R-:W-:Y:S01]  /*4710*/  BSSY B1, `(.L_x_40) ;  /* 0x000000f000017945 */ /* 0x000fe20003800000 */
[----:B------:R-:W-:Y:S01]  /*4720*/  ISETP.LT.OR P4, PT, R35, 0x1, !P0 ;  /* 0x000000012300780c */ /* 0x000fe20004781670 */
[----:B------:R-:W-:Y:S02]  /*4730*/  UIMAD UR6, UR30, UR9, UR6 ;  /* 0x000000091e0672a4 */ /* 0x000fe4000f8e0206 */
[----:B------:R-:W-:Y:S01]  /*4740*/  IMAD.WIDE.U32 R30, R29, UR30, R30 ;  /* 0x0000001e1d1e7c25 */ /* 0x000fe2000f8e001e */
[----:B------:R-:W-:-:S03]  /*4750*/  ULDC.64 UR8, c[0x0][0x5a8] ;  /* 0x00016a0000087ab9 */ /* 0x000fc60000000a00 */
[----:B------:R-:W-:Y:S01]  /*4760*/  VIADD R31, R31, UR6 ;  /* 0x000000061f1f7c36 */ /* 0x000fe20008000000 */
[----:B------:R-:W-:Y:S02]  /*4770*/  ULDC.64 UR6, c[0x0][0x5b0] ;  /* 0x00016c0000067ab9 */ /* 0x000fe40000000a00 */
[----:B------:R-:W-:Y:S02]  /*4780*/  IMAD R37, R33, UR6, RZ ;  /* 0x0000000621257c24 */ /* 0x000fe4000f8e02ff */
[----:B------:R-:W-:-:S04]  /*4790*/  IMAD.WIDE.U32 R28, R39, UR6, R30 ;  /* 0x00000006271c7c25 */ /* 0x000fc8000f8e001e */
[----:B------:R-:W-:Y:S01]  /*47a0*/  IMAD R37, R39, UR7, R37 ;  /* 0x0000000727257c24 */ /* 0x000fe2000f8e0225 */
[----:B------:R-:W-:-:S04]  /*47b0*/  IADD3 R28, P1, R28, UR8, RZ ;  /* 0x000000081c1c7c10 */ /* 0x000fc8000ff3e0ff */
[--C-:B------:R-:W-:Y:S02]  /*47c0*/  IADD3.X R29, R29, UR9, R37.reuse, P1, !PT ;  /* 0x000000091d1d7c10 */ /* 0x100fe40008ffe425 */
[----:B------:R-:W-:Y:S01]  /*47d0*/  PRMT R37, RZ, 0x7610, R37 ;  /* 0x00007610ff257816 */ /* 0x000fe20000000025 */
[----:B------:R-:W-:Y:S06]  /*47e0*/  @P4 BRA `(.L_x_41) ;  /* 0x0000000000044947 */ /* 0x000fec0003800000 */
[----:B------:R0:W5:Y:S02]  /*47f0*/  LDG.E.U8 R37, desc[UR28][R28.64] ;  /* 0x0000001c1c257981 */ /* 0x000164000c1e1100 */
.L_x_41:
[----:B------:R-:W-:Y:S05]  /*4800*/  BSYNC B1 ;  /* 0x0000000000017941 */ /* 0x000fea0003800000 */
.L_x_40:
[----:B-----5:R-:W-:Y:S01]  /*4810*/  LOP3.LUT R37, R37, 0xff, RZ, 0xc0, !PT ;  /* 0x000000ff25257812 */ /* 0x020fe200078ec0ff */
[----:B------:R-:W-:Y:S01]  /*4820*/  BSSY B1, `(.L_x_42) ;  /* 0x000000c000017945 */ /* 0x000fe20003800000 */
[----:B------:R-:W-:Y:S02]  /*4830*/  ISETP.GE.AND P1, PT, R36, 0x2, PT ;  /* 0x000000022400780c */ /* 0x000fe40003f26270 */
[----:B------:R-:W-:Y:S02]  /*4840*/  F2FP.F16.E4M3.UNPACK_B R37, R37 ;  /* 0x00000025ff25723e */ /* 0x000fe400020006ff */
[----:B------:R-:W-:-:S03]  /*4850*/  ISETP.LT.OR P2, PT, R35, 0x1, !P1 ;  /* 0x000000012300780c */ /* 0x000fc60004f41670 */
[----:B------:R-:W-:-:S05]  /*4860*/  HADD2.F32 R37, -RZ, R37.H0_H0 ;  /* 0x20000025ff257230 */ /* 0x000fca0000004100 */
[----:B------:R-:W-:Y:S01]  /*4870*/  FMUL R38, R37, UR32 ;  /* 0x0000002025267c20 */ /* 0x000fe20008400000 */
[----:B------:R-:W-:-:S03]  /*4880*/  PRMT R37, RZ, 0x7610, R37 ;  /* 0x00007610ff257816 */ /* 0x000fc60000000025 */
[----:B------:R-:W-:-:S05]  /*4890*/  FFMA R38, R223, UR31, R38 ;  /* 0x0000001fdf267c23 */ /* 0x000fca0008000026 */
[----:B------:R-:W-:-:S05]  /*48a0*/  F2FP.SATFINITE.E4M3.F32.PACK_AB_MERGE_C R41, RZ, R38, RZ ;  /* 0x00000026ff29723e */ /* 0x000fca00048070ff */
[----:B------:R1:W-:Y:S01]  /*48b0*/  @!P4 STG.E.U8 desc[UR28][R24.64], R41 ;  /* 0x000000291800c986 */ /* 0x0003e2000c10111c */
[----:B------:R-:W-:Y:S05]  /*48c0*/  @P2 BRA `(.L_x_43) ;  /* 0x0000000000042947 */ /* 0x000fea0003800000 */
[----:B------:R2:W5:Y:S02]  /*48d0*/  LDG.E.U8 R37, desc[UR28][R28.64+0x1] ;  /* 0x0000011c1c257981 */ /* 0x000564000c1e1100 */
.L_x_43:
[----:B------:R-:W-:Y:S05]  /*48e0*/  BSYNC B1 ;  /* 0x0000000000017941 */ /* 0x000fea0003800000 */
.L_x_42:
[----:B-----5:R-:W-:Y:S01]  /*48f0*/  LOP3.LUT R37, R37, 0xff, RZ, 0xc0, !PT ;  /* 0x000000ff25257812 */ /* 0x020fe200078ec0ff */
[----:B------:R-:W-:Y:S01]  /*4900*/  BSSY B1, `(.L_x_44) ;  /* 0x0000012000017945 */ /* 0x000fe20003800000 */
[----:B------:R-:W-:Y:S02]  /*4910*/  IADD3 R39, P4, R39, 0x8, RZ ;  /* 0x0000000827277810 */ /* 0x000fe40007f9e0ff */
[----:B------:R-:W-:Y:S02]  /*4920*/  F2FP.F16.E4M3.UNPACK_B R37, R37 ;  /* 0x00000025ff25723e */ /* 0x000fe400020006ff */
[----:B------:R-:W-:Y:S01]  /*4930*/  ISETP.LT.OR P0, PT, R35, 0x9, !P0 ;  /* 0x000000092300780c */ /* 0x000fe20004701670 */
[----:B------:R-:W-:Y:S02]  /*4940*/  IMAD.X R32, RZ, RZ, R33, P4 ;  /* 0x000000ffff207224 */ /* 0x000fe400020e0621 */
[----:B------:R-:W-:Y:S02]  /*4950*/  HADD2.F32 R37, -RZ, R37.H0_H0 ;  /* 0x20000025ff257230 */ /* 0x000fe40000004100 */
[----:B------:R-:W-:-:S02]  /*4960*/  IMAD R32, R32, UR6, RZ ;  /* 0x0000000620207c24 */ /* 0x000fc4000f8e02ff */
[----:B------:R-:W-:-:S04]  /*4970*/  IMAD.WIDE.U32 R30, R39, UR6, R30 ;  /* 0x00000006271e7c25 */ /* 0x000fc8000f8e001e */
[----:B------:R-:W-:Y:S01]  /*4980*/  FMUL R37, R37, UR32 ;  /* 0x0000002025257c20 */ /* 0x000fe20008400000 */
[----:B------:R-:W-:-:S03]  /*4990*/  IMAD R39, R39, UR7, R32 ;  /* 0x0000000727277c24 */ /* 0x000fc6000f8e0220 */
[----:B------:R-:W-:Y:S01]  /*49a0*/  FFMA R37, R222, UR31, R37 ;  /* 0x0000001fde257c23 */ /* 0x000fe20008000025 */
[----:B------:R-:W-:Y:S02]  /*49b0*/  IADD3 R30, P4, R30, UR8, RZ ;  /* 0x000000081e1e7c10 */ /* 0x000fe4000ff9e0ff */
[----:B------:R-:W-:Y:S02]  /*49c0*/  PRMT R32, RZ, 0x7610, R32 ;  /* 0x00007610ff207816 */ /* 0x000fe40000000020 */
[----:B------:R-:W-:Y:S02]  /*49d0*/  F2FP.SATFINITE.E4M3.F32.PACK_AB_MERGE_C R37, RZ, R37, RZ ;  /* 0x00000025ff25723e */ /* 0x000fe400048070ff */
[----:B------:R-:W-:-:S03]  /*49e0*/  IADD3.X R31, R31, UR9, R39, P4, !PT ;  /* 0x000000091f1f7c10 */ /* 0x000fc6000a7fe427 */
[----:B------:R3:W-:Y:S01]  /*49f0*/  @!P2 STG.E.U8 desc[UR28][R24.64+0x1], R37 ;  /* 0x000001251800a986 */ /* 0x0007e2000c10111c */
[----:B------:R-:W-:Y:S05]  /*4a00*/  @P0 BRA `(.L_x_45) ;  /* 0x0000000000040947 */ /* 0x000fea0003800000 */
[----:B------:R4:W5:Y:S02]  /*4a10*/  LDG.E.U8 R32, desc[UR28][R30.64] ;  /* 0x0000001c1e207981 */ /* 0x000964000c1e1100 */
.L_x_45:
[----:B------:R-:W-:Y:S05]  /*4a20*/  BSYNC B1 ;  /* 0x0000000000017941 */ /* 0x000fea0003800000 */
.L_x_44:
[----:B-----5:R-:W-:Y:S01]  /*4a30*/  LOP3.LUT R32, R32, 0xff, RZ, 0xc0, !PT ;  /* 0x000000ff20207812 */ /* 0x020fe200078ec0ff */
[----:B------:R-:W-:Y:S01]  /*4a40*/  BSSY B1, `(.L_x_46) ;  /* 0x000000b000017945 */ /* 0x000fe20003800000 */
[----:B------:R-:W-:Y:S02]  /*4a50*/  ISETP.LT.OR P1, PT, R35, 0x9, !P1 ;  /* 0x000000092300780c */ /* 0x000fe40004f21670 */
[----:B------:R-:W-:-:S05]  /*4a60*/  F2FP.F16.E4M3.UNPACK_B R32, R32 ;  /* 0x00000020ff20723e */ /* 0x000fca00020006ff */
[----:B------:R-:W-:-:S05]  /*4a70*/  HADD2.F32 R32, -RZ, R32.H0_H0 ;  /* 0x20000020ff207230 */ /* 0x000fca0000004100 */
[----:B------:R-:W-:-:S04]  /*4a80*/  FMUL R32, R32, UR32 ;  /* 0x0000002020207c20 */ /* 0x000fc80008400000 */
[----:B------:R-:W-:-:S05]  /*4a90*/  FFMA R32, R221, UR31, R32 ;  /* 0x0000001fdd207c23 */ /* 0x000fca0008000020 */
[----:B------:R-:W-:Y:S02]  /*4aa0*/  F2FP.SATFINITE.E4M3.F32.PACK_AB_MERGE_C R33, RZ, R32, RZ ;  /* 0x00000020ff21723e */ /* 0x000fe400048070ff */
[----:B------:R-:W-:-:S03]  /*4ab0*/  PRMT R32, RZ, 0x7610, R32 ;  /* 0x00007610ff207816 */ /* 0x000fc60000000020 */
[----:B------:R0:W-:Y:S01]  /*4ac0*/  @!P0 STG.E.U8 desc[UR28][R26.64], R33 ;  /* 0x000000211a008986 */ /* 0x0001e2000c10111c */
[----:B------:R-:W-:Y:S05]  /*4ad0*/  @P1 BRA `(.L_x_47) ;  /* 0x0000000000041947 */ /* 0x000fea0003800000 */
[----:B------:R0:W5:Y:S02]  /*4ae0*/  LDG.E.U8 R32, desc[UR28][R30.64+0x1] ;  /* 0x0000011c1e207981 */ /* 0x000164000c1e1100 */
.L_x_47:
[----:B------:R-:W-:Y:S05]  /*4af0*/  BSYNC B1 ;  /* 0x0000000000017941 */ /* 0x000fea0003800000 */
.L_x_46:
[----:B-----5:R-:W-:Y:S01]  /*4b00*/  LOP3.LUT R32, R32, 0xff, RZ, 0xc0, !PT ;  /* 0x000000ff20207812 */ /* 0x020fe200078ec0ff */
[----:B------:R-:W-:Y:S01]  /*4b10*/  BSSY B1, `(.L_x_48) ;  /* 0x000000c000017945 */ /* 0x000fe20003800000 */
[----:B------:R-:W-:Y:S02]  /*4b20*/  ISETP.GE.AND P0, PT, R36, 0x9, PT ;  /* 0x000000092400780c */ /* 0x000fe40003f06270 */
[----:B------:R-:W-:Y:S02]  /*4b30*/  F2FP.F16.E4M3.UNPACK_B R32, R32 ;  /* 0x00000020ff20723e */ /* 0x000fe400020006ff */
[----:B------:R-:W-:-:S03]  /*4b40*/  ISETP.LT.OR P2, PT, R35, 0x1, !P0 ;  /* 0x000000012300780c */ /* 0x000fc60004741670 */
[----:B------:R-:W-:-:S05]  /*4b50*/  HADD2.F32 R32, -RZ, R32.H0_H0 ;  /* 0x20000020ff207230 */ /* 0x000fca0000004100 */
[----:B0-----:R-:W-:Y:S01]  /*4b60*/  FMUL R33, R32, UR32 ;  /* 0x0000002020217c20 */ /* 0x001fe20008400000 */
[----:B------:R-:W-:-:S03]  /*4b70*/  PRMT R32, RZ, 0x7610, R32 ;  /* 0x00007610ff207816 */ /* 0x000fc60000000020 */
[----:B------:R-:W-:-:S05]  /*4b80*/  FFMA R33, R220, UR31, R33 ;  /* 0x0000001fdc217c23 */ /* 0x000fca0008000021 */
[----:B------:R-:W-:-:S05]  /*4b90*/  F2FP.SATFINITE.E4M3.F32.PACK_AB_MERGE_C R33, RZ, R33, RZ ;  /* 0x00000021ff21723e */ /* 0x000fca00048070ff */
[----:B------:R0:W-:Y:S01]  /*4ba0*/  @!P1 STG.E.U8 desc[UR28][R26.64+0x1], R33 ;  /* 0x000001211a009986 */ /* 0x0001e2000c10111c */
[----:B------:R-:W-:Y:S05]  /*4bb0*/  @P2 BRA `(.L_x_49) ;  /* 0x0000000000042947 */ /* 0x000fea0003800000 */
[----:B------:R0:W5:Y:S02]  /*4bc0*/  LDG.E.U8 R32, desc[UR28][R28.64+0x8] ;  /* 0x0000081c1c207981 */ /* 0x000164000c1e1100 */
.L_x_49:
[----:B------:R-:W-:Y:S05]  /*4bd0*/  BSYNC B1 ;  /* 0x0000000000017941 */ /* 0x000fea0003800000 */
.L_x_48:
[----:B-----5:R-:W-:Y:S01]  /*4be0*/  LOP3.LUT R32, R32, 0xff, RZ, 0xc0, !PT ;  /* 0x000000ff20207812 */ /* 0x020fe200078ec0ff */
[----:B------:R-:W-:Y:S01]  /*4bf0*/  BSSY B1, `(.L_x_50) ;  /* 0x000000c000017945 */ /* 0x000fe20003800000 */
[----:B------:R-:W-:Y:S02]  /*4c00*/  ISETP.GE.AND P1, PT, R36, 0xa, PT ;  /* 0x0000000a2400780c */ /* 0x000fe40003f26270 */
[----:B------:R-:W-:Y:S02]  /*4c10*/  F2FP.F16.E4M3.UNPACK_B R32, R32 ;  /* 0x00000020ff20723e */ /* 0x000fe400020006ff */
[----:B------:R-:W-:-:S03]  /*4c20*/  ISETP.LT.OR P4, PT, R35, 0x1, !P1 ;  /* 0x000000012300780c */ /* 0x000fc60004f81670 */
[----:B------:R-:W-:-:S05]  /*4c30*/  HADD2.F32 R32, -RZ, R32.H0_H0 ;  /* 0x20000020ff207230 */ /* 0x000fca0000004100 */
[----:B------:R-:W-:-:S04]  /*4c40*/  FMUL R32, R32, UR32 ;  /* 0x0000002020207c20 */ /* 0x000fc80008400000 */
[----:B------:R-:W-:-:S05]  /*4c50*/  FFMA R32, R219, UR31, R32 ;  /* 0x0000001fdb207c23 */ /* 0x000fca0008000020 */
[----:B0-----:R-:W-:Y:S02]  /*4c60*/  F2FP.SATFINITE.E4M3.F32.PACK_AB_MERGE_C R33, RZ, R32, RZ ;  /* 0x00000020ff21723e */ /* 0x001fe400048070ff */
[----:B------:R-:W-:-:S03]  /*4c70*/  PRMT R32, RZ, 0x7610, R32 ;  /* 0x00007610ff207816 */ /* 0x000fc60000000020 */
[----:B------:R0:W-:Y:S01]  /*4c80*/  @!P2 STG.E.U8 desc[UR28][R24.64+0x8], R33 ;  /* 0x000008211800a986 */ /* 0x0001e2000c10111c */
[----:B------:R-:W-:Y:S05]  /*4c90*/  @P4 BRA `(.L_x_51) ;  /* 0x0000000000044947 */ /* 0x000fea0003800000 */
[----:B------:R0:W5:Y:S02]  /*4ca0*/  LDG.E.U8 R32, desc[UR28][R28.64+0x9] ;  /* 0x0000091c1c207981 */ /* 0x000164000c1e1100 */
.L_x_51:
[----:B------:R-:W-:Y:S05]  /*4cb0*/  BSYNC B1 ;  /* 0x0000000000017941 */ /* 0x000fea0003800000 */
.L_x_50:
[----:B-----5:R-:W-:Y:S01]  /*4cc0*/  LOP3.LUT R32, R32, 0xff, RZ, 0xc0, !PT ;  /* 0x000000ff20207812 */ /* 0x020fe200078ec0ff */
[----:B------:R-:W-:Y:S01]  /*4cd0*/  BSSY B1, `(.L_x_52) ;  /* 0x000000b000017945 */ /* 0x000fe20003800000 */
[----:B------:R-:W-:Y:S02]  /*4ce0*/  ISETP.LT.OR P0, PT, R35, 0x9, !P0 ;  /* 0x000000092300780c */ /* 0x000fe40004701670 */
[----:B------:R-:W-:-:S05]  /*4cf0*/  F2FP.F16.E4M3.UNPACK_B R32, R32 ;  /* 0x00000020ff20723e */ /* 0x000fca00020006ff */
        /* <DEDUP_REMOVED lines=8> */
.L_x_53:
[----:B------:R-:W-:Y:S05]  /*4d80*/  BSYNC B1 ;  /* 0x0000000000017941 */ /* 0x000fea0003800000 */
.L_x_52:
[----:B-----5:R-:W-:Y:S01]  /*4d90*/  LOP3.LUT R32, R32, 0xff, RZ, 0xc0, !PT ;  /* 0x000000ff20207812 */ /* 0x020fe200078ec0ff */
[----:B------:R-:W-:Y:S01]  /*4da0*/  BSSY B1, `(.L_x_54) ;  /* 0x000000b000017945 */ /* 0x000fe20003800000 */
[----:B------:R-:W-:Y:S02]  /*4db0*/  ISETP.LT.OR P1, PT, R35, 0x9, !P1 ;  /* 0x000000092300780c */ /* 0x000fe40004f21670 */
[----:B------:R-:W-:-:S05]  /*4dc0*/  F2FP.F16.E4M3.UNPACK_B R32, R32 ;  /* 0x00000020ff20723e */ /* 0x000fca00020006ff */
        /* <DEDUP_REMOVED lines=8> */
.L_x_55:
[----:B------:R-:W-:Y:S05]  /*4e50*/  BSYNC B1 ;  /* 0x0000000000017941 */ /* 0x000fea0003800000 */
.L_x_54:
        /* <DEDUP_REMOVED lines=13> */
.L_x_57:
[----:B------:R-:W-:Y:S05]  /*4f30*/  BSYNC B1 ;  /* 0x0000000000017941 */ /* 0x000fea0003800000 */
.L_x_56:
        /* <DEDUP_REMOVED lines=13> */
.L_x_59:
[----:B------:R-:W-:Y:S05]  /*5010*/  BSYNC B1 ;  /* 0x0000000000017941 */ /* 0x000fea0003800000 */
.L_x_58:
        /* <DEDUP_REMOVED lines=12> */
.L_x_61:
[----:B------:R-:W-:Y:S05]  /*50e0*/  BSYNC B1 ;  /* 0x0000000000017941 */ /* 0x000fea0003800000 */
.L_x_60:
        /* <DEDUP_REMOVED lines=12> */
.L_x_63:
[----:B------:R-:W-:Y:S05]  /*51b0*/  BSYNC B1 ;  /* 0x0000000000017941 */ /* 0x000fea0003800000 */
.L_x_62:
        /* <DEDUP_REMOVED lines=13> */
.L_x_65:
[----:B------:R-:W-:Y:S05]  /*5290*/  BSYNC B1 ;  /* 0x0000000000017941 */ /* 0x000fea0003800000 */
.L_x_64:
        /* <DEDUP_REMOVED lines=13> */
.L_x_67:
[----:B------:R-:W-:Y:S05]  /*5370*/  BSYNC B1 ;  /* 0x0000000000017941 */ /* 0x000fea0003800000 */
.L_x_66:
        /* <DEDUP_REMOVED lines=12> */
.L_x_69:
[----:B------:R-:W-:Y:S05]  /*5440*/  BSYNC B1 ;  /* 0x0000000000017941 */ /* 0x000fea0003800000 */
.L_x_68:
        /* <DEDUP_REMOVED lines=12> */
.L_x_71:
[----:B------:R-:W-:Y:S05]  /*5510*/  BSYNC B1 ;  /* 0x0000000000017941 */ /* 0x000fea0003800000 */
.L_x_70:
        /* <DEDUP_REMOVED lines=13> */
.L_x_73:
[----:B------:R-:W-:Y:S05]  /*55f0*/  BSYNC B1 ;  /* 0x0000000000017941 */ /* 0x000fea0003800000 */
.L_x_72:
        /* <DEDUP_REMOVED lines=13> */
.L_x_75:
[----:B------:R-:W-:Y:S05]  /*56d0*/  BSYNC B1 ;  /* 0x0000000000017941 */ /* 0x000fea0003800000 */
.L_x_74:
        /* <DEDUP_REMOVED lines=12> */
.L_x_77:
[----:B------:R-:W-:Y:S05]  /*57a0*/  BSYNC B1 ;  /* 0x0000000000017941 */ /* 0x000fea0003800000 */
.L_x_76:
        /* <DEDUP_REMOVED lines=12> */
.L_x_79:
[----:B------:R-:W-:Y:S05]  /*5870*/  BSYNC B1 ;  /* 0x0000000000017941 */ /* 0x000fea0003800000 */
.L_x_78:
        /* <DEDUP_REMOVED lines=13> */
.L_x_81:
[----:B------:R-:W-:Y:S05]  /*5950*/  BSYNC B1 ;  /* 0x0000000000017941 */ /* 0x000fea0003800000 */
.L_x_80:
        /* <DEDUP_REMOVED lines=13> */
.L_x_83:
[----:B------:R-:W-:Y:S05]  /*5a30*/  BSYNC B1 ;  /* 0x0000000000017941 */ /* 0x000fea0003800000 */
.L_x_82:
        /* <DEDUP_REMOVED lines=12> */
.L_x_85:
[----:B------:R-:W-:Y:S05]  /*5b00*/  BSYNC B1 ;  /* 0x0000000000017941 */ /* 0x000fea0003800000 */
.L_x_84:
        /* <DEDUP_REMOVED lines=12> */
.L_x_87:
[----:B------:R-:W-:Y:S05]  /*5bd0*/  BSYNC B1 ;  /* 0x0000000000017941 */ /* 0x000fea0003800000 */
.L_x_86:
        /* <DEDUP_REMOVED lines=13> */
.L_x_89:
[----:B------:R-:W-:Y:S05]  /*5cb0*/  BSYNC B1 ;  /* 0x0000000000017941 */ /* 0x000fea0003800000 */
.L_x_88:
        /* <DEDUP_REMOVED lines=13> */
.L_x_91:
[----:B------:R-:W-:Y:S05]  /*5d90*/  BSYNC B1 ;  /* 0x0000000000017941 */ /* 0x000fea0003800000 */
.L_x_90:
        /* <DEDUP_REMOVED lines=12> */
.L_x_93:
[----:B------:R-:W-:Y:S05]  /*5e60*/  BSYNC B1 ;  /* 0x0000000000017941 */ /* 0x000fea0003800000 */
.L_x_92:
        /* <DEDUP_REMOVED lines=12> */
.L_x_95:
[----:B------:R-:W-:Y:S05]  /*5f30*/  BSYNC B1 ;  /* 0x0000000000017941 */ /* 0x000fea0003800000 */
.L_x_94:
        /* <DEDUP_REMOVED lines=13> */
.L_x_97:
[----:B------:R-:W-:Y:S05]  /*6010*/  BSYNC B1 ;  /* 0x0000000000017941 */ /* 0x000fea0003800000 */
.L_x_96:
        /* <DEDUP_REMOVED lines=13> */
.L_x_99:
[----:B------:R-:W-:Y:S05]  /*60f0*/  BSYNC B1 ;  /* 0x0000000000017941 */ /* 0x000fea0003800000 */
.L_x_98:
        /* <DEDUP_REMOVED lines=12> */
.L_x_101:
[----:B------:R-:W-:Y:S05]  /*61c0*/  BSYNC B1 ;  /* 0x0000000000017941 */ /* 0x000fea0003800000 */
.L_x_100:
        /* <DEDUP_REMOVED lines=12> */
.L_x_103:
[----:B------:R-:W-:Y:S05]  /*6290*/  BSYNC B1 ;  /* 0x0000000000017941 */ /* 0x000fea0003800000 */
.L_x_102:
        /* <DEDUP_REMOVED lines=13> */
.L_x_105:
[----:B------:R-:W-:Y:S05]  /*6370*/  BSYNC B1 ;  /* 0x0000000000017941 */ /* 0x000fea0003800000 */
.L_x_104:
        /* <DEDUP_REMOVED lines=13> */
.L_x_107:
[----:B------:R-:W-:Y:S05]  /*6450*/  BSYNC B1 ;  /* 0x0000000000017941 */ /* 0x000fea0003800000 */
.L_x_106:
        /* <DEDUP_REMOVED lines=12> */
.L_x_109:
[----:B------:R-:W-:Y:S05]  /*6520*/  BSYNC B1 ;  /* 0x0000000000017941 */ /* 0x000fea0003800000 */
.L_x_108:
        /* <DEDUP_REMOVED lines=12> */
.L_x_111:
[----:B------:R-:W-:Y:S05]  /*65f0*/  BSYNC B1 ;  /* 0x0000000000017941 */ /* 0x000fea0003800000 */
.L_x_110:
        /* <DEDUP_REMOVED lines=13> */
.L_x_113:
[----:B------:R-:W-:Y:S05]  /*66d0*/  BSYNC B1 ;  /* 0x0000000000017941 */ /* 0x000fea0003800000 */
.L_x_112:
        /* <DEDUP_REMOVED lines=13> */
.L_x_115:
[----:B------:R-:W-:Y:S05]  /*67b0*/  BSYNC B1 ;  /* 0x0000000000017941 */ /* 0x000fea0003800000 */
.L_x_114:
        /* <DEDUP_REMOVED lines=12> */
.L_x_117:
[----:B------:R-:W-:Y:S05]  /*6880*/  BSYNC B1 ;  /* 0x0000000000017941 */ /* 0x000fea0003800000 */
.L_x_116:
        /* <DEDUP_REMOVED lines=12> */
.L_x_119:
[----:B------:R-:W-:Y:S05]  /*6950*/  BSYNC B1 ;  /* 0x0000000000017941 */ /* 0x000fea0003800000 */
.L_x_118:
        /* <DEDUP_REMOVED lines=13> */
.L_x_121:
[----:B------:R-:W-:Y:S05]  /*6a30*/  BSYNC B1 ;  /* 0x0000000000017941 */ /* 0x000fea0003800000 */
.L_x_120:
        /* <DEDUP_REMOVED lines=13> */
.L_x_123:
[----:B------:R-:W-:Y:S05]  /*6b10*/  BSYNC B1 ;  /* 0x0000000000017941 */ /* 0x000fea0003800000 */
.L_x_122:
        /* <DEDUP_REMOVED lines=12> */
.L_x_125:
[----:B------:R-:W-:Y:S05]  /*6be0*/  BSYNC B1 ;  /* 0x0000000000017941 */ /* 0x000fea0003800000 */
.L_x_124:
        /* <DEDUP_REMOVED lines=12> */
.L_x_127:
[----:B------:R-:W-:Y:S05]  /*6cb0*/  BSYNC B1 ;  /* 0x0000000000017941 */ /* 0x000fea0003800000 */
.L_x_126:
        /* <DEDUP_REMOVED lines=13> */
.L_x_129:
[----:B------:R-:W-:Y:S05]  /*6d90*/  BSYNC B1 ;  /* 0x0000000000017941 */ /* 0x000fea0003800000 */
.L_x_128:
        /* <DEDUP_REMOVED lines=13> */
.L_x_131:
[----:B------:R-:W-:Y:S05]  /*6e70*/  BSYNC B1 ;  /* 0x0000000000017941 */ /* 0x000fea0003800000 */
.L_x_130:
        /* <DEDUP_REMOVED lines=12> */
.L_x_133:
[----:B------:R-:W-:Y:S05]  /*6f40*/  BSYNC B1 ;  /* 0x0000000000017941 */ /* 0x000fea0003800000 */
.L_x_132:
        /* <DEDUP_REMOVED lines=12> */
.L_x_135:
[----:B------:R-:W-:Y:S05]  /*7010*/  BSYNC B1 ;  /* 0x0000000000017941 */ /* 0x000fea0003800000 */
.L_x_134:
        /* <DEDUP_REMOVED lines=13> */
.L_x_137:
[----:B------:R-:W-:Y:S05]  /*70f0*/  BSYNC B1 ;  /* 0x0000000000017941 */ /* 0x000fea0003800000 */
.L_x_136:
        /* <DEDUP_REMOVED lines=13> */
.L_x_139:
[----:B------:R-:W-:Y:S05]  /*71d0*/  BSYNC B1 ;  /* 0x0000000000017941 */ /* 0x000fea0003800000 */
.L_x_138:
        /* <DEDUP_REMOVED lines=12> */
.L_x_141:
[----:B------:R-:W-:Y:S05]  /*72a0*/  BSYNC B1 ;  /* 0x0000000000017941 */ /* 0x000fea0003800000 */
.L_x_140:
        /* <DEDUP_REMOVED lines=12> */
.L_x_143:
[----:B------:R-:W-:Y:S05]  /*7370*/  BSYNC B1 ;  /* 0x0000000000017941 */ /* 0x000fea0003800000 */
.L_x_142:
        /* <DEDUP_REMOVED lines=13> */
.L_x_145:
[----:B------:R-:W-:Y:S05]  /*7450*/  BSYNC B1 ;  /* 0x0000000000017941 */ /* 0x000fea0003800000 */
.L_x_144:
        /* <DEDUP_REMOVED lines=13> */
.L_x_147:
[----:B------:R-:W-:Y:S05]  /*7530*/  BSYNC B1 ;  /* 0x0000000000017941 */ /* 0x000fea0003800000 */
.L_x_146:
        /* <DEDUP_REMOVED lines=12> */
.L_x_149:
[----:B------:R-:W-:Y:S05]  /*7600*/  BSYNC B1 ;  /* 0x0000000000017941 */ /* 0x000fea0003800000 */
.L_x_148:
        /* <DEDUP_REMOVED lines=12> */
.L_x_151:
[----:B------:R-:W-:Y:S05]  /*76d0*/  BSYNC B1 ;  /* 0x0000000000017941 */ /* 0x000fea0003800000 */
.L_x_150:
        /* <DEDUP_REMOVED lines=13> */
.L_x_153:
[----:B------:R-:W-:Y:S05]  /*77b0*/  BSYNC B1 ;  /* 0x0000000000017941 */ /* 0x000fea0003800000 */
.L_x_152:
        /* <DEDUP_REMOVED lines=13> */
.L_x_155:
[----:B------:R-:W-:Y:S05]  /*7890*/  BSYNC B1 ;  /* 0x0000000000017941 */ /* 0x000fea0003800000 */
.L_x_154:
        /* <DEDUP_REMOVED lines=12> */
.L_x_157:
[----:B------:R-:W-:Y:S05]  /*7960*/  BSYNC B1 ;  /* 0x0000000000017941 */ /* 0x000fea0003800000 */
.L_x_156:
        /* <DEDUP_REMOVED lines=12> */
.L_x_159:
[----:B------:R-:W-:Y:S05]  /*7a30*/  BSYNC B1 ;  /* 0x0000000000017941 */ /* 0x000fea0003800000 */
.L_x_158:
        /* <DEDUP_REMOVED lines=13> */
.L_x_161:
[----:B------:R-:W-:Y:S05]  /*7b10*/  BSYNC B1 ;  /* 0x0000000000017941 */ /* 0x000fea0003800000 */
.L_x_160:
        /* <DEDUP_REMOVED lines=13> */
.L_x_163:
[----:B------:R-:W-:Y:S05]  /*7bf0*/  BSYNC B1 ;  /* 0x0000000000017941 */ /* 0x000fea0003800000 */
.L_x_162:
        /* <DEDUP_REMOVED lines=12> */
.L_x_165:
[----:B------:R-:W-:Y:S05]  /*7cc0*/  BSYNC B1 ;  /* 0x0000000000017941 */ /* 0x000fea0003800000 */
.L_x_164:
        /* <DEDUP_REMOVED lines=12> */
.L_x_167:
[----:B------:R-:W-:Y:S05]  /*7d90*/  BSYNC B1 ;  /* 0x0000000000017941 */ /* 0x000fea0003800000 */
.L_x_166:
        /* <DEDUP_REMOVED lines=13> */
.L_x_169:
[----:B------:R-:W-:Y:S05]  /*7e70*/  BSYNC B1 ;  /* 0x0000000000017941 */ /* 0x000fea0003800000 */
.L_x_168:
        /* <DEDUP_REMOVED lines=13> */
.L_x_171:
[----:B------:R-:W-:Y:S05]  /*7f50*/  BSYNC B1 ;  /* 0x0000000000017941 */ /* 0x000fea0003800000 */
.L_x_170:
        /* <DEDUP_REMOVED lines=12> */
.L_x_173:
[----:B------:R-:W-:Y:S05]  /*8020*/  BSYNC B1 ;  /* 0x0000000000017941 */ /* 0x000fea0003800000 */
.L_x_172:
        /* <DEDUP_REMOVED lines=12> */
.L_x_175:
[----:B------:R-:W-:Y:S05]  /*80f0*/  BSYNC B1 ;  /* 0x0000000000017941 */ /* 0x000fea0003800000 */
.L_x_174:
        /* <DEDUP_REMOVED lines=13> */
.L_x_177:
[----:B------:R-:W-:Y:S05]  /*81d0*/  BSYNC B1 ;  /* 0x0000000000017941 */ /* 0x000fea0003800000 */
.L_x_176:
        /* <DEDUP_REMOVED lines=13> */
.L_x_179:
[----:B------:R-:W-:Y:S05]  /*82b0*/  BSYNC B1 ;  /* 0x0000000000017941 */ /* 0x000fea0003800000 */
.L_x_178:
        /* <DEDUP_REMOVED lines=12> */
.L_x_181:
[----:B------:R-:W-:Y:S05]  /*8380*/  BSYNC B1 ;  /* 0x0000000000017941 */ /* 0x000fea0003800000 */
.L_x_180:
        /* <DEDUP_REMOVED lines=12> */
.L_x_183:
[----:B------:R-:W-:Y:S05]  /*8450*/  BSYNC B1 ;  /* 0x0000000000017941 */ /* 0x000fea0003800000 */
.L_x_182:
        /* <DEDUP_REMOVED lines=13> */
.L_x_185:
[----:B------:R-:W-:Y:S05]  /*8530*/  BSYNC B1 ;  /* 0x0000000000017941 */ /* 0x000fea0003800000 */
.L_x_184:
        /* <DEDUP_REMOVED lines=13> */
.L_x_187:
[----:B------:R-:W-:Y:S05]  /*8610*/  BSYNC B1 ;  /* 0x0000000000017941 */ /* 0x000fea0003800000 */
.L_x_186:
        /* <DEDUP_REMOVED lines=12> */
.L_x_189:
[----:B------:R-:W-:Y:S05]  /*86e0*/  BSYNC B1 ;  /* 0x0000000000017941 */ /* 0x000fea0003800000 */
.L_x_188:
        /* <DEDUP_REMOVED lines=12> */
.L_x_191:
[----:B------:R-:W-:Y:S05]  /*87b0*/  BSYNC B1 ;  /* 0x0000000000017941 */ /* 0x000fea0003800000 */
.L_x_190:
        /* <DEDUP_REMOVED lines=13> */
.L_x_193:
[----:B------:R-:W-:Y:S05]  /*8890*/  BSYNC B1 ;  /* 0x0000000000017941 */ /* 0x000fea0003800000 */
.L_x_192:
        /* <DEDUP_REMOVED lines=13> */
.L_x_195:
[----:B------:R-:W-:Y:S05]  /*8970*/  BSYNC B1 ;  /* 0x0000000000017941 */ /* 0x000fea0003800000 */
.L_x_194:
        /* <DEDUP_REMOVED lines=12> */
.L_x_197:
[----:B------:R-:W-:Y:S05]  /*8a40*/  BSYNC B1 ;  /* 0x0000000000017941 */ /* 0x000fea0003800000 */
.L_x_196:
        /* <DEDUP_REMOVED lines=12> */
.L_x_199:
[----:B------:R-:W-:Y:S05]  /*8b10*/  BSYNC B1 ;  /* 0x0000000000017941 */ /* 0x000fea0003800000 */
.L_x_198:
        /* <DEDUP_REMOVED lines=13> */
.L_x_201:
[----:B------:R-:W-:Y:S05]  /*8bf0*/  BSYNC B1 ;  /* 0x0000000000017941 */ /* 0x000fea0003800000 */
.L_x_200:
        /* <DEDUP_REMOVED lines=13> */
.L_x_203:
[----:B------:R-:W-:Y:S05]  /*8cd0*/  BSYNC B1 ;  /* 0x0000000000017941 */ /* 0x000fea0003800000 */
.L_x_202:
        /* <DEDUP_REMOVED lines=12> */
.L_x_205:
[----:B------:R-:W-:Y:S05]  /*8da0*/  BSYNC B1 ;  /* 0x0000000000017941 */ /* 0x000fea0003800000 */
.L_x_204:
        /* <DEDUP_REMOVED lines=12> */
.L_x_207:
[----:B------:R-:W-:Y:S05]  /*8e70*/  BSYNC B1 ;  /* 0x0000000000017941 */ /* 0x000fea0003800000 */
.L_x_206:
        /* <DEDUP_REMOVED lines=13> */
.L_x_209:
[----:B------:R-:W-:Y:S05]  /*8f50*/  BSYNC B1 ;  /* 0x0000000000017941 */ /* 0x000fea0003800000 */
.L_x_208:
        /* <DEDUP_REMOVED lines=13> */
.L_x_211:
[----:B------:R-:W-:Y:S05]  /*9030*/  BSYNC B1 ;  /* 0x0000000000017941 */ /* 0x000fea0003800000 */
.L_x_210:
        /* <DEDUP_REMOVED lines=12> */
.L_x_213:
[----:B------:R-:W-:Y:S05]  /*9100*/  BSYNC B1 ;  /* 0x0000000000017941 */ /* 0x000fea0003800000 */
.L_x_212:
        /* <DEDUP_REMOVED lines=12> */
.L_x_215:
[----:B------:R-:W-:Y:S05]  /*91d0*/  BSYNC B1 ;  /* 0x0000000000017941 */ /* 0x000fea0003800000 */
.L_x_214:
        /* <DEDUP_REMOVED lines=13> */
.L_x_217:
[----:B------:R-:W-:Y:S05]  /*92b0*/  BSYNC B1 ;  /* 0x0000000000017941 */ /* 0x000fea0003800000 */
.L_x_216:
[----:B-----5:R-:W-:Y:S01]  /*92c0*/  LOP3.LUT R32, R32, 0xff, RZ, 0xc0, !PT ;  /* 0x000000ff20207812 */ /* 0x020fe200078ec0ff */
[----:B------:R-:W-:Y:S01]  /*92d0*/  BSSY B1, `(.L_x_218) ;  /* 0x000000c000017945 */ /* 0x000fe20003800000 */
[----:B------:R-:W-:Y:S02]  /*92e0*/  ISETP.GE.AND P1, PT, R36, 0xb2, PT ;  /* 0x000000b22400780c */ /* 0x000fe40003f26270 */
[----:B------:R-:W-:Y:S02]  /*92f0*/  F2FP.F16.E4M3.UNPACK_B R32, R32 ;  /* 0x00000020ff20723e */ /* 0x000fe400020006ff */
[----:B------:R-:W-:-:S03]  /*9300*/  ISETP.LT.OR P4, PT, R35, 0x1, !P1 ;  /* 0x000000012300780c */ /* 0x000fc60004f81670 */
[----:B------:R-:W-:-:S05]  /*9310*/  HADD2.F32 R32, -RZ, R32.H0_H0 ;  /* 0x20000020ff207230 */ /* 0x000fca0000004100 */
[----:B------:R-:W-:-:S04]  /*9320*/  FMUL R32, R32, UR32 ;  /* 0x0000002020207c20 */ /* 0x000fc80008400000 */
[----:B------:R-:W-:Y:S01]  /*9330*/  FFMA R32, R23, UR31, R32 ;  /* 0x0000001f17207c23 */ /* 0x000fe20008000020 */
[----:B------:R-:W-:-:S04]  /*9340*/  PRMT R23, RZ, 0x7610, R23 ;  /* 0x00007610ff177816 */ /* 0x000fc80000000017 */
[----:B0-----:R-:W-:-:S05]  /*9350*/  F2FP.SATFINITE.E4M3.F32.PACK_AB_MERGE_C R33, RZ, R32, RZ ;  /* 0x00000020ff21723e */ /* 0x001fca00048070ff */
[----:B------:R0:W-:Y:S01]  /*9360*/  @!P2 STG.E.U8 desc[UR28][R24.64+0xb0], R33 ;  /* 0x0000b0211800a986 */ /* 0x0001e2000c10111c */
[----:B------:R-:W-:Y:S05]  /*9370*/  @P4 BRA `(.L_x_219) ;  /* 0x0000000000044947 */ /* 0x000fea0003800000 */
[----:B------:R0:W5:Y:S02]  /*9380*/  LDG.E.U8 R23, desc[UR28][R28.64+0xb1] ;  /* 0x0000b11c1c177981 */ /* 0x000164000c1e1100 */
.L_x_219:
[----:B------:R-:W-:Y:S05]  /*9390*/  BSYNC B1 ;  /* 0x0000000000017941 */ /* 0x000fea0003800000 */
.L_x_218:
[----:B-----5:R-:W-:Y:S01]  /*93a0*/  LOP3.LUT R23, R23, 0xff, RZ, 0xc0, !PT ;  /* 0x000000ff17177812 */ /* 0x020fe200078ec0ff */
[----:B------:R-:W-:Y:S01]  /*93b0*/  BSSY B1, `(.L_x_220) ;  /* 0x000000b000017945 */ /* 0x000fe20003800000 */
[----:B------:R-:W-:Y:S02]  /*93c0*/  ISETP.LT.OR P0, PT, R35, 0x9, !P0 ;  /* 0x000000092300780c */ /* 0x000fe40004701670 */
[----:B------:R-:W-:-:S05]  /*93d0*/  F2FP.F16.E4M3.UNPACK_B R23, R23 ;  /* 0x00000017ff17723e */ /* 0x000fca00020006ff */
[----:B------:R-:W-:-:S05]  /*93e0*/  HADD2.F32 R23, -RZ, R23.H0_H0 ;  /* 0x20000017ff177230 */ /* 0x000fca0000004100 */
[----:B------:R-:W-:-:S04]  /*93f0*/  FMUL R23, R23, UR32 ;  /* 0x0000002017177c20 */ /* 0x000fc80008400000 */
[----:B------:R-:W-:Y:S01]  /*9400*/  FFMA R23, R22, UR31, R23 ;  /* 0x0000001f16177c23 */ /* 0x000fe20008000017 */
[----:B------:R-:W-:-:S04]  /*9410*/  PRMT R22, RZ, 0x7610, R22 ;  /* 0x00007610ff167816 */ /* 0x000fc80000000016 */
[----:B------:R-:W-:-:S05]  /*9420*/  F2FP.SATFINITE.E4M3.F32.PACK_AB_MERGE_C R23, RZ, R23, RZ ;  /* 0x00000017ff17723e */ /* 0x000fca00048070ff */
[----:B------:R0:W-:Y:S01]  /*9430*/  @!P4 STG.E.U8 desc[UR28][R24.64+0xb1], R23 ;  /* 0x0000b1171800c986 */ /* 0x0001e2000c10111c */
[----:B------:R-:W-:Y:S05]  /*9440*/  @P0 BRA `(.L_x_221) ;  /* 0x0000000000040947 */ /* 0x000fea0003800000 */
[----:B------:R0:W5:Y:S02]  /*9450*/  LDG.E.U8 R22, desc[UR28][R30.64+0xb0] ;  /* 0x0000b01c1e167981 */ /* 0x000164000c1e1100 */
.L_x_221:
[----:B------:R-:W-:Y:S05]  /*9460*/  BSYNC B1 ;  /* 0x0000000000017941 */ /* 0x000fea0003800000 */
.L_x_220:
        /* <DEDUP_REMOVED lines=12> */
.L_x_223:
[----:B------:R-:W-:Y:S05]  /*9530*/  BSYNC B1 ;  /* 0x0000000000017941 */ /* 0x000fea0003800000 */
.L_x_222:
        /* <DEDUP_REMOVED lines=13> */
.L_x_225:
[----:B------:R-:W-:Y:S05]  /*9610*/  BSYNC B1 ;  /* 0x0000000000017941 */ /* 0x000fea0003800000 */
.L_x_224:
        /* <DEDUP_REMOVED lines=13> */
.L_x_227:
[----:B------:R-:W-:Y:S05]  /*96f0*/  BSYNC B1 ;  /* 0x0000000000017941 */ /* 0x000fea0003800000 */
.L_x_226:
        /* <DEDUP_REMOVED lines=12> */
.L_x_229:
[----:B------:R-:W-:Y:S05]  /*97c0*/  BSYNC B1 ;  /* 0x0000000000017941 */ /* 0x000fea0003800000 */
.L_x_228:
        /* <DEDUP_REMOVED lines=12> */
.L_x_231:
[----:B------:R-:W-:Y:S05]  /*9890*/  BSYNC B1 ;  /* 0x0000000000017941 */ /* 0x000fea0003800000 */
.L_x_230:
        /* <DEDUP_REMOVED lines=13> */
.L_x_233:
[----:B------:R-:W-:Y:S05]  /*9970*/  BSYNC B1 ;  /* 0x0000000000017941 */ /* 0x000fea0003800000 */
.L_x_232:
        /* <DEDUP_REMOVED lines=13> */
.L_x_235:
[----:B------:R-:W-:Y:S05]  /*9a50*/  BSYNC B1 ;  /* 0x0000000000017941 */ /* 0x000fea0003800000 */
.L_x_234:
        /* <DEDUP_REMOVED lines=12> */
.L_x_237:
[----:B------:R-:W-:Y:S05]  /*9b20*/  BSYNC B1 ;  /* 0x0000000000017941 */ /* 0x000fea0003800000 */
.L_x_236:
        /* <DEDUP_REMOVED lines=12> */
.L_x_239:
[----:B------:R-:W-:Y:S05]  /*9bf0*/  BSYNC B1 ;  /* 0x0000000000017941 */ /* 0x000fea0003800000 */
.L_x_238:
        /* <DEDUP_REMOVED lines=13> */
.L_x_241:
[----:B------:R-:W-:Y:S05]  /*9cd0*/  BSYNC B1 ;  /* 0x0000000000017941 */ /* 0x000fea0003800000 */
.L_x_240:
        /* <DEDUP_REMOVED lines=13> */
.L_x_243:
[----:B------:R-:W-:Y:S05]  /*9db0*/  BSYNC B1 ;  /* 0x0000000000017941 */ /* 0x000fea0003800000 */
.L_x_242:
        /* <DEDUP_REMOVED lines=12> */
.L_x_245:
[----:B------:R-:W-:Y:S05]  /*9e80*/  BSYNC B1 ;  /* 0x0000000000017941 */ /* 0x000fea0003800000 */
.L_x_244:
        /* <DEDUP_REMOVED lines=12> */
.L_x_247:
[----:B------:R-:W-:Y:S05]  /*9f50*/  BSYNC B1 ;  /* 0x0000000000017941 */ /* 0x000fea0003800000 */
.L_x_246:
        /* <DEDUP_REMOVED lines=13> */
.L_x_249:
[----:B------:R-:W-:Y:S05]  /*a030*/  BSYNC B1 ;  /* 0x0000000000017941 */ /* 0x000fea0003800000 */
.L_x_248:
        /* <DEDUP_REMOVED lines=13> */
.L_x_251:
[----:B------:R-:W-:Y:S05]  /*a110*/  BSYNC B1 ;  /* 0x0000000000017941 */ /* 0x000fea0003800000 */
.L_x_250:
        /* <DEDUP_REMOVED lines=12> */
.L_x_253:
[----:B------:R-:W-:Y:S05]  /*a1e0*/  BSYNC B1 ;  /* 0x0000000000017941 */ /* 0x000fea0003800000 */
.L_x_252:
        /* <DEDUP_REMOVED lines=12> */
.L_x_255:
[----:B------:R-:W-:Y:S05]  /*a2b0*/  BSYNC B1 ;  /* 0x0000000000017941 */ /* 0x000fea0003800000 */
.L_x_254:
        /* <DEDUP_REMOVED lines=13> */
.L_x_257:
[----:B------:R-:W-:Y:S05]  /*a390*/  BSYNC B1 ;  /* 0x0000000000017941 */ /* 0x000fea0003800000 */
.L_x_256:
        /* <DEDUP_REMOVED lines=13> */
.L_x_259:
[----:B------:R-:W-:Y:S05]  /*a470*/  BSYNC B1 ;  /* 0x0000000000017941 */ /* 0x000fea0003800000 */
.L_x_258:
        /* <DEDUP_REMOVED lines=12> */
.L_x_261:
[----:B------:R-:W-:Y:S05]  /*a540*/  BSYNC B1 ;  /* 0x0000000000017941 */ /* 0x000fea0003800000 */
.L_x_260:
[----:B-----5:R-:W-:Y:S01]  /*a550*/  LOP3.LUT R2, R2, 0xff, RZ, 0xc0, !PT ;  /* 0x000000ff02027812 */ /* 0x020fe200078ec0ff */
[----:B------:R-:W-:Y:S01]  /*a560*/  BSSY B1, `(.L_x_262) ;  /* 0x000000b000017945 */ /* 0x000fe20003800000 */
[----:B------:R-:W-:Y:S02]  /*a570*/  ISETP.LT.OR P1, PT, R35, 0x9, !P1 ;  /* 0x000000092300780c */ /* 0x000fe40004f21670 */
[----:B------:R-:W-:-:S05]  /*a580*/  F2FP.F16.E4M3.UNPACK_B R2, R2 ;  /* 0x00000002ff02723e */ /* 0x000fca00020006ff */
[----:B------:R-:W-:-:S05]  /*a590*/  HADD2.F32 R2, -RZ, R2.H0_H0 ;  /* 0x20000002ff027230 */ /* 0x000fca0000004100 */
[----:B0-----:R-:W-:-:S04]  /*a5a0*/  FMUL R3, R2, UR32 ;  /* 0x0000002002037c20 */ /* 0x001fc80008400000 */
[----:B------:R-:W-:Y:S01]  /*a5b0*/  FFMA R3, R0, UR31, R3 ;  /* 0x0000001f00037c23 */ /* 0x000fe20008000003 */
[----:B------:R-:W-:-:S04]  /*a5c0*/  PRMT R0, RZ, 0x7610, R0 ;  /* 0x00007610ff007816 */ /* 0x000fc80000000000 */
[----:B------:R-:W-:-:S05]  /*a5d0*/  F2FP.SATFINITE.E4M3.F32.PACK_AB_MERGE_C R3, RZ, R3, RZ ;  /* 0x00000003ff03723e */ /* 0x000fca00048070ff */
[----:B------:R0:W-:Y:S01]  /*a5e0*/  @!P0 STG.E.U8 desc[UR28][R26.64+0xd8], R3 ;  /* 0x0000d8031a008986 */ /* 0x0001e2000c10111c */
[----:B------:R-:W-:Y:S05]  /*a5f0*/  @P1 BRA `(.L_x_263) ;  /* 0x0000000000041947 */ /* 0x000fea0003800000 */
[----:B------:R0:W5:Y:S02]  /*a600*/  LDG.E.U8 R0, desc[UR28][R30.64+0xd9] ;  /* 0x0000d91c1e007981 */ /* 0x000164000c1e1100 */
.L_x_263:
[----:B------:R-:W-:Y:S05]  /*a610*/  BSYNC B1 ;  /* 0x0000000000017941 */ /* 0x000fea0003800000 */
.L_x_262:
[----:B------:R-:W-:Y:S05]  /*a620*/  @P1 BRA `(.L_x_264) ;  /* 0x0000002000001947 */ /* 0x000fea0003800000 */
[----:B-----5:R-:W-:-:S04]  /*a630*/  LOP3.LUT R0, R0, 0xff, RZ, 0xc0, !PT ;  /* 0x000000ff00007812 */ /* 0x020fc800078ec0ff */
[----:B------:R-:W-:-:S05]  /*a640*/  F2FP.F16.E4M3.UNPACK_B R0, R0 ;  /* 0x00000000ff00723e */ /* 0x000fca00020006ff */
[----:B------:R-:W-:-:S05]  /*a650*/  HADD2.F32 R0, -RZ, R0.H0_H0 ;  /* 0x20000000ff007230 */ /* 0x000fca0000004100 */
[----:B0-----:R-:W-:-:S04]  /*a660*/  FMUL R3, R0, UR32 ;  /* 0x0000002000037c20 */ /* 0x001fc80008400000 */
[----:B------:R-:W-:-:S05]  /*a670*/  FFMA R3, R224, UR31, R3 ;  /* 0x0000001fe0037c23 */ /* 0x000fca0008000003 */
[----:B------:R-:W-:-:S05]  /*a680*/  F2FP.SATFINITE.E4M3.F32.PACK_AB_MERGE_C R3, RZ, R3, RZ ;  /* 0x00000003ff03723e */ /* 0x000fca00048070ff */
[----:B------:R0:W-:Y:S01]  /*a690*/  STG.E.U8 desc[UR28][R26.64+0xd9], R3 ;  /* 0x0000d9031a007986 */ /* 0x0001e2000c10111c */
[----:B------:R-:W-:Y:S05]  /*a6a0*/  BRA `(.L_x_264) ;  /* 0x0000001c00e07947 */ /* 0x000fea0003800000 */
.L_x_39:
[----:B------:R-:W-:Y:S01]  /*a6b0*/  ISETP.GE.AND P0, PT, R36, 0x2, PT ;  /* 0x000000022400780c */ /* 0x000fe20003f06270 */
[----:B------:R-:W-:Y:S01]  /*a6c0*/  FMUL R222, R222, UR31 ;  /* 0x0000001fdede7c20 */ /* 0x000fe20008400000 */
[----:B------:R-:W-:Y:S01]  /*a6d0*/  ISETP.GE.AND P1, PT, R36, 0x1, PT ;  /* 0x000000012400780c */ /* 0x000fe20003f26270 */
[----:B------:R-:W-:Y:S01]  /*a6e0*/  FMUL R223, R223, UR31 ;  /* 0x0000001fdfdf7c20 */ /* 0x000fe20008400000 */
[C---:B------:R-:W-:Y:S01]  /*a6f0*/  ISETP.LT.OR P4, PT, R35.reuse, 0x1, !P0 ;  /* 0x000000012300780c */ /* 0x040fe20004781670 */
[----:B------:R-:W-:Y:S01]  /*a700*/  FMUL R220, R220, UR31 ;  /* 0x0000001fdcdc7c20 */ /* 0x000fe20008400000 */
[----:B------:R-:W-:Y:S01]  /*a710*/  ISETP.LT.OR P2, PT, R35, 0x1, !P1 ;  /* 0x000000012300780c */ /* 0x000fe20004f41670 */
[----:B------:R-:W-:Y:S01]  /*a720*/  FMUL R221, R221, UR31 ;  /* 0x0000001fdddd7c20 */ /* 0x000fe20008400000 */
[----:B------:R-:W-:Y:S01]  /*a730*/  F2FP.SATFINITE.E4M3.F32.PACK_AB_MERGE_C R29, RZ, R222, RZ ;  /* 0x000000deff1d723e */ /* 0x000fe200048070ff */
[----:B------:R-:W-:Y:S01]  /*a740*/  FMUL R219, R219, UR31 ;  /* 0x0000001fdbdb7c20 */ /* 0x000fe20008400000 */
[----:B------:R-:W-:Y:S01]  /*a750*/  F2FP.SATFINITE.E4M3.F32.PACK_AB_MERGE_C R223, RZ, R223, RZ ;  /* 0x000000dfffdf723e */ /* 0x000fe200048070ff */
[----:B------:R-:W-:Y:S01]  /*a760*/  FMUL R218, R218, UR31 ;  /* 0x0000001fdada7c20 */ /* 0x000fe20008400000 */
[----:B------:R-:W-:Y:S01]  /*a770*/  ISETP.LT.OR P0, PT, R35, 0x9, !P0 ;  /* 0x000000092300780c */ /* 0x000fe20004701670 */
[----:B------:R-:W-:Y:S01]  /*a780*/  FMUL R217, R217, UR31 ;  /* 0x0000001fd9d97c20 */ /* 0x000fe20008400000 */
[----:B------:R-:W-:Y:S01]  /*a790*/  ISETP.LT.OR P1, PT, R35, 0x9, !P1 ;  /* 0x000000092300780c */ /* 0x000fe20004f21670 */
[----:B------:R-:W-:Y:S01]  /*a7a0*/  FMUL R216, R216, UR31 ;  /* 0x0000001fd8d87c20 */ /* 0x000fe20008400000 */
[----:B------:R-:W-:Y:S01]  /*a7b0*/  F2FP.SATFINITE.E4M3.F32.PACK_AB_MERGE_C R221, RZ, R221, RZ ;  /* 0x000000ddffdd723e */ /* 0x000fe200048070ff */
[----:B------:R0:W-:Y:S01]  /*a7c0*/  @!P4 STG.E.U8 desc[UR28][R24.64+0x1], R29 ;  /* 0x0000011d1800c986 */ /* 0x0001e2000c10111c */
[C---:B------:R-:W-:Y:S01]  /*a7d0*/  ISETP.GE.AND P4, PT, R36.reuse, 0x9, PT ;  /* 0x000000092400780c */ /* 0x040fe20003f86270 */
[----:B------:R-:W-:Y:S01]  /*a7e0*/  FMUL R215, R215, UR31 ;  /* 0x0000001fd7d77c20 */ /* 0x000fe20008400000 */
[----:B------:R-:W-:Y:S01]  /*a7f0*/  F2FP.SATFINITE.E4M3.F32.PACK_AB_MERGE_C R219, RZ, R219, RZ ;  /* 0x000000dbffdb723e */ /* 0x000fe200048070ff */
[----:B------:R-:W-:Y:S01]  /*a800*/  @!P2 STG.E.U8 desc[UR28][R24.64], R223 ;  /* 0x000000df1800a986 */ /* 0x000fe2000c10111c */
[----:B------:R-:W-:Y:S01]  /*a810*/  ISETP.GE.AND P2, PT, R36, 0xa, PT ;  /* 0x0000000a2400780c */ /* 0x000fe20003f46270 */
[----:B------:R-:W-:Y:S01]  /*a820*/  FMUL R214, R214, UR31 ;  /* 0x0000001fd6d67c20 */ /* 0x000fe20008400000 */
[----:B------:R-:W-:Y:S01]  /*a830*/  ISETP.LT.OR P5, PT, R35, 0x1, !P4 ;  /* 0x000000012300780c */ /* 0x000fe200067a1670 */
[----:B------:R-:W-:Y:S01]  /*a840*/  FMUL R213, R213, UR31 ;  /* 0x0000001fd5d57c20 */ /* 0x000fe20008400000 */
[C---:B------:R-:W-:Y:S01]  /*a850*/  ISETP.LT.OR P6, PT, R35.reuse, 0x1, !P2 ;  /* 0x000000012300780c */ /* 0x040fe200057c1670 */
[----:B------:R-:W-:Y:S01]  /*a860*/  @!P1 STG.E.U8 desc[UR28][R26.64], R221 ;  /* 0x000000dd1a009986 */ /* 0x000fe2000c10111c */
[----:B------:R-:W-:Y:S01]  /*a870*/  ISETP.LT.OR P4, PT, R35, 0x9, !P4 ;  /* 0x000000092300780c */ /* 0x000fe20006781670 */
[----:B------:R-:W-:Y:S01]  /*a880*/  FMUL R212, R212, UR31 ;  /* 0x0000001fd4d47c20 */ /* 0x000fe20008400000 */
[----:B0-----:R-:W-:Y:S01]  /*a890*/  F2FP.SATFINITE.E4M3.F32.PACK_AB_MERGE_C R29, RZ, R220, RZ ;  /* 0x000000dcff1d723e */ /* 0x001fe200048070ff */
[----:B------:R-:W-:Y:S01]  /*a8a0*/  FMUL R211, R211, UR31 ;  /* 0x0000001fd3d37c20 */ /* 0x000fe20008400000 */
[----:B------:R-:W-:Y:S01]  /*a8b0*/  F2FP.SATFINITE.E4M3.F32.PACK_AB_MERGE_C R31, RZ, R218, RZ ;  /* 0x000000daff1f723e */ /* 0x000fe200048070ff */
[----:B------:R-:W-:Y:S01]  /*a8c0*/  FMUL R210, R210, UR31 ;  /* 0x0000001fd2d27c20 */ /* 0x000fe20008400000 */
[----:B------:R-:W-:Y:S01]  /*a8d0*/  ISETP.LT.OR P2, PT, R35, 0x9, !P2 ;  /* 0x000000092300780c */ /* 0x000fe20005741670 */
[----:B------:R0:W-:Y:S01]  /*a8e0*/  @!P0 STG.E.U8 desc[UR28][R26.64+0x1], R29 ;  /* 0x0000011d1a008986 */ /* 0x0001e2000c10111c */
[C---:B------:R-:W-:Y:S01]  /*a8f0*/  ISETP.GE.AND P0, PT, R36.reuse, 0x11, PT ;  /* 0x000000112400780c */ /* 0x040fe20003f06270 */
[----:B------:R-:W-:Y:S01]  /*a900*/  FMUL R209, R209, UR31 ;  /* 0x0000001fd1d17c20 */ /* 0x000fe20008400000 */
[----:B------:R-:W-:Y:S01]  /*a910*/  ISETP.GE.AND P1, PT, R36, 0x12, PT ;  /* 0x000000122400780c */ /* 0x000fe20003f26270 */
[----:B------:R-:W-:Y:S01]  /*a920*/  @!P5 STG.E.U8 desc[UR28][R24.64+0x8], R219 ;  /* 0x000008db1800d986 */ /* 0x000fe2000c10111c */
[C---:B------:R-:W-:Y:S01]  /*a930*/  ISETP.LT.OR P5, PT, R35.reuse, 0x1, !P0 ;  /* 0x000000012300780c */ /* 0x040fe200047a1670 */
[----:B------:R-:W-:Y:S01]  /*a940*/  FMUL R208, R208, UR31 ;  /* 0x0000001fd0d07c20 */ /* 0x000fe20008400000 */
[----:B------:R-:W-:Y:S01]  /*a950*/  F2FP.SATFINITE.E4M3.F32.PACK_AB_MERGE_C R217, RZ, R217, RZ ;  /* 0x000000d9ffd9723e */ /* 0x000fe200048070ff */
[----:B------:R1:W-:Y:S01]  /*a960*/  @!P6 STG.E.U8 desc[UR28][R24.64+0x9], R31 ;  /* 0x0000091f1800e986 */ /* 0x0003e2000c10111c */
[----:B------:R-:W-:Y:S01]  /*a970*/  ISETP.LT.OR P6, PT, R35, 0x1, !P1 ;  /* 0x000000012300780c */ /* 0x000fe20004fc1670 */
[----:B------:R-:W-:Y:S01]  /*a980*/  FMUL R207, R207, UR31 ;  /* 0x0000001fcfcf7c20 */ /* 0x000fe20008400000 */
[----:B------:R-:W-:Y:S01]  /*a990*/  F2FP.SATFINITE.E4M3.F32.PACK_AB_MERGE_C R215, RZ, R215, RZ ;  /* 0x000000d7ffd7723e */ /* 0x000fe200048070ff */
[----:B------:R-:W-:Y:S01]  /*a9a0*/  @!P4 STG.E.U8 desc[UR28][R26.64+0x8], R217 ;  /* 0x000008d91a00c986 */ /* 0x000fe2000c10111c */
[----:B0-----:R-:W-:Y:S01]  /*a9b0*/  F2FP.SATFINITE.E4M3.F32.PACK_AB_MERGE_C R29, RZ, R216, RZ ;  /* 0x000000d8ff1d723e */ /* 0x001fe200048070ff */
[----:B------:R-:W-:Y:S01]  /*a9c0*/  FMUL R206, R206, UR31 ;  /* 0x0000001fcece7c20 */ /* 0x000fe20008400000 */
[----:B------:R-:W-:Y:S01]  /*a9d0*/  ISETP.GE.AND P4, PT, R36, 0x19, PT ;  /* 0x000000192400780c */ /* 0x000fe20003f86270 */
[----:B------:R-:W-:Y:S01]  /*a9e0*/  FMUL R205, R205, UR31 ;  /* 0x0000001fcdcd7c20 */ /* 0x000fe20008400000 */
[C---:B------:R-:W-:Y:S01]  /*a9f0*/  ISETP.LT.OR P0, PT, R35.reuse, 0x9, !P0 ;  /* 0x000000092300780c */ /* 0x040fe20004701670 */
[----:B------:R0:W-:Y:S01]  /*aa00*/  @!P2 STG.E.U8 desc[UR28][R26.64+0x9], R29 ;  /* 0x0000091d1a00a986 */ /* 0x0001e2000c10111c */
[----:B------:R-:W-:Y:S01]  /*aa10*/  ISETP.LT.OR P1, PT, R35, 0x9, !P1 ;  /* 0x000000092300780c */ /* 0x000fe20004f21670 */
[----:B------:R-:W-:Y:S01]  /*aa20*/  FMUL R204, R204, UR31 ;  /* 0x0000001fcccc7c20 */ /* 0x000fe20008400000 */
[----:B-1----:R-:W-:Y:S01]  /*aa30*/  F2FP.SATFINITE.E4M3.F32.PACK_AB_MERGE_C R31, RZ, R214, RZ ;  /* 0x000000d6ff1f723e */ /* 0x002fe200048070ff */
[----:B------:R-:W-:Y:S01]  /*aa40*/  @!P5 STG.E.U8 desc[UR28][R24.64+0x10], R215 ;  /* 0x000010d71800d986 */ /* 0x000fe2000c10111c */
[----:B------:R-:W-:Y:S01]  /*aa50*/  ISETP.GE.AND P2, PT, R36, 0x1a, PT ;  /* 0x0000001a2400780c */ /* 0x000fe20003f46270 */
[----:B------:R-:W-:Y:S01]  /*aa60*/  FMUL R203, R203, UR31 ;  /* 0x0000001fcbcb7c20 */ /* 0x000fe20008400000 */
[C---:B------:R-:W-:Y:S01]  /*aa70*/  ISETP.LT.OR P5, PT, R35.reuse, 0x1, !P4 ;  /* 0x000000012300780c */ /* 0x040fe200067a1670 */
[----:B------:R1:W-:Y:S01]  /*aa80*/  @!P6 STG.E.U8 desc[UR28][R24.64+0x11], R31 ;  /* 0x0000111f1800e986 */ /* 0x0003e2000c10111c */
[----:B------:R-:W-:Y:S01]  /*aa90*/  ISETP.LT.OR P6, PT, R35, 0x1, !P2 ;  /* 0x000000012300780c */ /* 0x000fe200057c1670 */
[----:B------:R-:W-:Y:S01]  /*aaa0*/  FMUL R202, R202, UR31 ;  /* 0x0000001fcaca7c20 */ /* 0x000fe20008400000 */
[----:B------:R-:W-:Y:S01]  /*aab0*/  F2FP.SATFINITE.E4M3.F32.PACK_AB_MERGE_C R213, RZ, R213, RZ ;  /* 0x000000d5ffd5723e */ /* 0x000fe200048070ff */
[----:B------:R-:W-:Y:S01]  /*aac0*/  FMUL R201, R201, UR31 ;  /* 0x0000001fc9c97c20 */ /* 0x000fe20008400000 */
[----:B0-----:R-:W-:Y:S01]  /*aad0*/  F2FP.SATFINITE.E4M3.F32.PACK_AB_MERGE_C R29, RZ, R212, RZ ;  /* 0x000000d4ff1d723e */ /* 0x001fe200048070ff */
[----:B------:R-:W-:Y:S01]  /*aae0*/  FMUL R200, R200, UR31 ;  /* 0x0000001fc8c87c20 */ /* 0x000fe20008400000 */
[----:B------:R-:W-:Y:S01]  /*aaf0*/  F2FP.SATFINITE.E4M3.F32.PACK_AB_MERGE_C R211, RZ, R211, RZ ;  /* 0x000000d3ffd3723e */ /* 0x000fe200048070ff */
[----:B------:R-:W-:Y:S01]  /*ab00*/  @!P0 STG.E.U8 desc[UR28][R26.64+0x10], R213 ;  /* 0x000010d51a008986 */ /* 0x000fe2000c10111c */
[----:B------:R-:W-:Y:S01]  /*ab10*/  ISETP.GE.AND P0, PT, R36, 0x21, PT ;  /* 0x000000212400780c */ /* 0x000fe20003f06270 */
[----:B------:R-:W-:Y:S01]  /*ab20*/  FMUL R199, R199, UR31 ;  /* 0x0000001fc7c77c20 */ /* 0x000fe20008400000 */
[C---:B------:R-:W-:Y:S01]  /*ab30*/  ISETP.LT.OR P4, PT, R35.reuse, 0x9, !P4 ;  /* 0x000000092300780c */ /* 0x040fe20006781670 */
[----:B------:R0:W-:Y:S01]  /*ab40*/  @!P1 STG.E.U8 desc[UR28][R26.64+0x11], R29 ;  /* 0x0000111d1a009986 */ /* 0x0001e2000c10111c */
[----:B-1----:R-:W-:Y:S01]  /*ab50*/  F2FP.SATFINITE.E4M3.F32.PACK_AB_MERGE_C R31, RZ, R210, RZ ;  /* 0x000000d2ff1f723e */ /* 0x002fe200048070ff */
[----:B------:R-:W-:Y:S01]  /*ab60*/  FMUL R198, R198, UR31 ;  /* 0x0000001fc6c67c20 */ /* 0x000fe20008400000 */
[----:B------:R-:W-:Y:S01]  /*ab70*/  ISETP.LT.OR P2, PT, R35, 0x9, !P2 ;  /* 0x000000092300780c */ /* 0x000fe20005741670 */
        /* <DEDUP_REMOVED lines=219> */
[C---:B------:R-:W-:Y:S01]  /*b930*/  ISETP.LT.OR P1, PT, R35.reuse, 0x9, !P1 ;  /* 0x000000092300780c */ /* 0x040fe20004f21670 */
        /* <DEDUP_REMOVED lines=15> */
[----:B------:R-:W-:Y:S01]  /*ba30*/  ISETP.LT.OR P4, PT, R35, 0x9, !P4 ;  /* 0x000000092300780c */ /* 0x000fe20006781670 */
        /* <DEDUP_REMOVED lines=43> */
[C---:B------:R-:W-:Y:S01]  /*bcf0*/  ISETP.LT.OR P2, PT, R35.reuse, 0x9, !P2 ;  /* 0x000000092300780c */ /* 0x040fe20005741670 */
[----:B------:R-:W-:Y:S01]  /*bd00*/  @!P5 STG.E.U8 desc[UR28][R24.64+0x88], R155 ;  /* 0x0000889b1800d986 */ /* 0x000fe2000c10111c */
[----:B------:R-:W-:Y:S01]  /*bd10*/  ISETP.GE.AND P5, PT, R36, 0x92, PT ;  /* 0x000000922400780c */ /* 0x000fe20003fa6270 */
[----:B-----5:R-:W-:Y:S01]  /*bd20*/  FMUL R0, R0, UR31 ;  /* 0x0000001f00007c20 */ /* 0x020fe20008400000 */
[C---:B------:R-:W-:Y:S01]  /*bd30*/  ISETP.LT.OR P1, PT, R35.reuse, 0x1, !P0 ;  /* 0x000000012300780c */ /* 0x040fe20004721670 */
[----:B------:R1:W-:Y:S01]  /*bd40*/  @!P6 STG.E.U8 desc[UR28][R24.64+0x89], R31 ;  /* 0x0000891f1800e986 */ /* 0x0003e2000c10111c */
[----:B------:R-:W-:Y:S01]  /*bd50*/  ISETP.LT.OR P6, PT, R35, 0x1, !P5 ;  /* 0x000000012300780c */ /* 0x000fe20006fc1670 */
[----:B------:R-:W-:Y:S01]  /*bd60*/  FMUL R224, R224, UR31 ;  /* 0x0000001fe0e07c20 */ /* 0x000fe20008400000 */
[----:B------:R-:W-:-:S02]  /*bd70*/  F2FP.SATFINITE.E4M3.F32.PACK_AB_MERGE_C R153, RZ, R153, RZ ;  /* 0x00000099ff99723e */ /* 0x000fc400048070ff */
[----:B0-----:R-:W-:Y:S02]  /*bd80*/  F2FP.SATFINITE.E4M3.F32.PACK_AB_MERGE_C R29, RZ, R152, RZ ;  /* 0x00000098ff1d723e */ /* 0x001fe400048070ff */
[----:B------:R-:W-:Y:S01]  /*bd90*/  F2FP.SATFINITE.E4M3.F32.PACK_AB_MERGE_C R151, RZ, R151, RZ ;  /* 0x00000097ff97723e */ /* 0x000fe200048070ff */
[----:B------:R-:W-:Y:S01]  /*bda0*/  @!P4 STG.E.U8 desc[UR28][R26.64+0x88], R153 ;  /* 0x000088991a00c986 */ /* 0x000fe2000c10111c */
[C---:B------:R-:W-:Y:S02]  /*bdb0*/  ISETP.LT.OR P0, PT, R35.reuse, 0x9, !P0 ;  /* 0x000000092300780c */ /* 0x040fe40004701670 */
[----:B------:R-:W-:Y:S01]  /*bdc0*/  ISETP.LT.OR P5, PT, R35, 0x9, !P5 ;  /* 0x000000092300780c */ /* 0x000fe20006fa1670 */
[----:B------:R0:W-:Y:S01]  /*bdd0*/  @!P2 STG.E.U8 desc[UR28][R26.64+0x89], R29 ;  /* 0x0000891d1a00a986 */ /* 0x0001e2000c10111c */
[----:B-1----:R-:W-:Y:S02]  /*bde0*/  F2FP.SATFINITE.E4M3.F32.PACK_AB_MERGE_C R31, RZ, R150, RZ ;  /* 0x00000096ff1f723e */ /* 0x002fe400048070ff */
[----:B------:R-:W-:Y:S01]  /*bdf0*/  F2FP.SATFINITE.E4M3.F32.PACK_AB_MERGE_C R149, RZ, R149, RZ ;  /* 0x00000095ff95723e */ /* 0x000fe200048070ff */
[----:B------:R-:W-:Y:S01]  /*be00*/  @!P1 STG.E.U8 desc[UR28][R24.64+0x90], R151 ;  /* 0x0000909718009986 */ /* 0x000fe2000c10111c */
[----:B------:R-:W-:-:S02]  /*be10*/  ISETP.GE.AND P1, PT, R36, 0x9a, PT ;  /* 0x0000009a2400780c */ /* 0x000fc40003f26270 */
[----:B------:R-:W-:Y:S01]  /*be20*/  F2FP.SATFINITE.E4M3.F32.PACK_AB_MERGE_C R147, RZ, R147, RZ ;  /* 0x00000093ff93723e */ /* 0x000fe200048070ff */
[----:B------:R1:W-:Y:S01]  /*be30*/  @!P6 STG.E.U8 desc[UR28][R24.64+0x91], R31 ;  /* 0x0000911f1800e986 */ /* 0x0003e2000c10111c */
[----:B------:R-:W-:Y:S02]  /*be40*/  ISETP.GE.AND P6, PT, R36, 0x99, PT ;  /* 0x000000992400780c */ /* 0x000fe40003fc6270 */
[C---:B------:R-:W-:Y:S01]  /*be50*/  ISETP.LT.OR P4, PT, R35.reuse, 0x1, !P1 ;  /* 0x000000012300780c */ /* 0x040fe20004f81670 */
[----:B------:R-:W-:Y:S01]  /*be60*/  @!P0 STG.E.U8 desc[UR28][R26.64+0x90], R149 ;  /* 0x000090951a008986 */ /* 0x000fe2000c10111c */
[C---:B------:R-:W-:Y:S02]  /*be70*/  ISETP.LT.OR P2, PT, R35.reuse, 0x1, !P6 ;  /* 0x000000012300780c */ /* 0x040fe40007741670 */
[----:B0-----:R-:W-:Y:S02]  /*be80*/  F2FP.SATFINITE.E4M3.F32.PACK_AB_MERGE_C R29, RZ, R148, RZ ;  /* 0x00000094ff1d723e */ /* 0x001fe400048070ff */
[----:B------:R-:W-:-:S02]  /*be90*/  ISETP.LT.OR P0, PT, R35, 0x9, !P6 ;  /* 0x000000092300780c */ /* 0x000fc40007701670 */
[----:B------:R-:W-:Y:S01]  /*bea0*/  ISETP.LT.OR P1, PT, R35, 0x9, !P1 ;  /* 0x000000092300780c */ /* 0x000fe20004f21670 */
[----:B------:R0:W-:Y:S01]  /*beb0*/  @!P5 STG.E.U8 desc[UR28][R26.64+0x91], R29 ;  /* 0x0000911d1a00d986 */ /* 0x0001e2000c10111c */
[----:B-1----:R-:W-:Y:S02]  /*bec0*/  F2FP.SATFINITE.E4M3.F32.PACK_AB_MERGE_C R31, RZ, R146, RZ ;  /* 0x00000092ff1f723e */ /* 0x002fe400048070ff */
[----:B------:R-:W-:Y:S02]  /*bed0*/  F2FP.SATFINITE.E4M3.F32.PACK_AB_MERGE_C R145, RZ, R145, RZ ;  /* 0x00000091ff91723e */ /* 0x000fe400048070ff */
[----:B------:R-:W-:Y:S01]  /*bee0*/  F2FP.SATFINITE.E4M3.F32.PACK_AB_MERGE_C R143, RZ, R143, RZ ;  /* 0x0000008fff8f723e */ /* 0x000fe200048070ff */
[----:B------:R-:W-:Y:S01]  /*bef0*/  @!P2 STG.E.U8 desc[UR28][R24.64+0x98], R147 ;  /* 0x000098931800a986 */ /* 0x000fe2000c10111c */
[C---:B------:R-:W-:Y:S02]  /*bf00*/  ISETP.GE.AND P2, PT, R36.reuse, 0xa2, PT ;  /* 0x000000a22400780c */ /* 0x040fe40003f46270 */
[----:B------:R-:W-:Y:S01]  /*bf10*/  F2FP.SATFINITE.E4M3.F32.PACK_AB_MERGE_C R141, RZ, R141, RZ ;  /* 0x0000008dff8d723e */ /* 0x000fe200048070ff */
[----:B------:R1:W-:Y:S01]  /*bf20*/  @!P4 STG.E.U8 desc[UR28][R24.64+0x99], R31 ;  /* 0x0000991f1800c986 */ /* 0x0003e2000c10111c */
[----:B------:R-:W-:-:S02]  /*bf30*/  ISETP.GE.AND P4, PT, R36, 0xa1, PT ;  /* 0x000000a12400780c */ /* 0x000fc40003f86270 */
[C---:B------:R-:W-:Y:S01]  /*bf40*/  ISETP.LT.OR P6, PT, R35.reuse, 0x1, !P2 ;  /* 0x000000012300780c */ /* 0x040fe200057c1670 */
[----:B------:R-:W-:Y:S01]  /*bf50*/  @!P0 STG.E.U8 desc[UR28][R26.64+0x98], R145 ;  /* 0x000098911a008986 */ /* 0x000fe2000c10111c */
[C---:B------:R-:W-:Y:S02]  /*bf60*/  ISETP.LT.OR P5, PT, R35.reuse, 0x1, !P4 ;  /* 0x000000012300780c */ /* 0x040fe400067a1670 */
[----:B------:R-:W-:Y:S02]  /*bf70*/  ISETP.LT.OR P4, PT, R35, 0x9, !P4 ;  /* 0x000000092300780c */ /* 0x000fe40006781670 */
[----:B0-----:R-:W-:Y:S02]  /*bf80*/  F2FP.SATFINITE.E4M3.F32.PACK_AB_MERGE_C R29, RZ, R144, RZ ;  /* 0x00000090ff1d723e */ /* 0x001fe400048070ff */
[C---:B------:R-:W-:Y:S02]  /*bf90*/  ISETP.GE.AND P0, PT, R36.reuse, 0xaa, PT ;  /* 0x000000aa2400780c */ /* 0x040fe40003f06270 */
[----:B-1----:R-:W-:Y:S01]  /*bfa0*/  F2FP.SATFINITE.E4M3.F32.PACK_AB_MERGE_C R31, RZ, R142, RZ ;  /* 0x0000008eff1f723e */ /* 0x002fe200048070ff */
[----:B------:R0:W-:Y:S01]  /*bfb0*/  @!P1 STG.E.U8 desc[UR28][R26.64+0x99], R29 ;  /* 0x0000991d1a009986 */ /* 0x0001e2000c10111c */
[----:B------:R-:W-:-:S02]  /*bfc0*/  ISETP.GE.AND P1, PT, R36, 0xa9, PT ;  /* 0x000000a92400780c */ /* 0x000fc40003f26270 */
[C---:B------:R-:W-:Y:S01]  /*bfd0*/  ISETP.LT.OR P2, PT, R35.reuse, 0x9, !P2 ;  /* 0x000000092300780c */ /* 0x040fe20005741670 */
[----:B------:R-:W-:Y:S01]  /*bfe0*/  @!P5 STG.E.U8 desc[UR28][R24.64+0xa0], R143 ;  /* 0x0000a08f1800d986 */ /* 0x000fe2000c10111c */
[C---:B------:R-:W-:Y:S02]  /*bff0*/  ISETP.LT.OR P5, PT, R35.reuse, 0x1, !P0 ;  /* 0x000000012300780c */ /* 0x040fe400047a1670 */
[----:B------:R-:W-:Y:S01]  /*c000*/  F2FP.SATFINITE.E4M3.F32.PACK_AB_MERGE_C R139, RZ, R139, RZ ;  /* 0x0000008bff8b723e */ /* 0x000fe200048070ff */
[----:B------:R1:W-:Y:S01]  /*c010*/  @!P6 STG.E.U8 desc[UR28][R24.64+0xa1], R31 ;  /* 0x0000a11f1800e986 */ /* 0x0003e2000c10111c */
[----:B------:R-:W-:Y:S02]  /*c020*/  F2FP.SATFINITE.E4M3.F32.PACK_AB_MERGE_C R137, RZ, R137, RZ ;  /* 0x00000089ff89723e */ /* 0x000fe400048070ff */
[C---:B------:R-:W-:Y:S01]  /*c030*/  ISETP.LT.OR P0, PT, R35.reuse, 0x9, !P0 ;  /* 0x000000092300780c */ /* 0x040fe20004701670 */
[----:B------:R-:W-:Y:S01]  /*c040*/  @!P4 STG.E.U8 desc[UR28][R26.64+0xa0], R141 ;  /* 0x0000a08d1a00c986 */ /* 0x000fe2000c10111c */
[----:B------:R-:W-:-:S02]  /*c050*/  ISETP.LT.OR P4, PT, R35, 0x1, !P1 ;  /* 0x000000012300780c */ /* 0x000fc40004f81670 */
[C---:B------:R-:W-:Y:S02]  /*c060*/  ISETP.LT.OR P1, PT, R35.reuse, 0x9, !P1 ;  /* 0x000000092300780c */ /* 0x040fe40004f21670 */
[----:B0-----:R-:W-:Y:S02]  /*c070*/  F2FP.SATFINITE.E4M3.F32.PACK_AB_MERGE_C R29, RZ, R140, RZ ;  /* 0x0000008cff1d723e */ /* 0x001fe400048070ff */
[----:B------:R-:W-:Y:S02]  /*c080*/  F2FP.SATFINITE.E4M3.F32.PACK_AB_MERGE_C R33, RZ, R136, RZ ;  /* 0x00000088ff21723e */ /* 0x000fe400048070ff */
[----:B-1----:R-:W-:Y:S01]  /*c090*/  F2FP.SATFINITE.E4M3.F32.PACK_AB_MERGE_C R31, RZ, R138, RZ ;  /* 0x0000008aff1f723e */ /* 0x002fe200048070ff */
[----:B------:R0:W-:Y:S01]  /*c0a0*/  @!P2 STG.E.U8 desc[UR28][R26.64+0xa1], R29 ;  /* 0x0000a11d1a00a986 */ /* 0x0001e2000c10111c */
[----:B------:R-:W-:Y:S02]  /*c0b0*/  ISETP.GE.AND P2, PT, R36, 0xb1, PT ;  /* 0x000000b12400780c */ /* 0x000fe40003f46270 */
[----:B------:R-:W-:Y:S01]  /*c0c0*/  F2FP.SATFINITE.E4M3.F32.PACK_AB_MERGE_C R23, RZ, R23, RZ ;  /* 0x00000017ff17723e */ /* 0x000fe200048070ff */
[----:B------:R-:W-:Y:S01]  /*c0d0*/  @!P4 STG.E.U8 desc[UR28][R24.64+0xa8], R139 ;  /* 0x0000a88b1800c986 */ /* 0x000fe2000c10111c */
[----:B------:R-:W-:-:S02]  /*c0e0*/  ISETP.LT.OR P4, PT, R35, 0x1, !P2 ;  /* 0x000000012300780c */ /* 0x000fc40005781670 */
[C---:B------:R-:W-:Y:S01]  /*c0f0*/  ISETP.LT.OR P2, PT, R35.reuse, 0x9, !P2 ;  /* 0x000000092300780c */ /* 0x040fe20005741670 */
[----:B------:R1:W-:Y:S01]  /*c100*/  @!P5 STG.E.U8 desc[UR28][R24.64+0xa9], R31 ;  /* 0x0000a91f1800d986 */ /* 0x0003e2000c10111c */
[----:B------:R-:W-:Y:S02]  /*c110*/  F2FP.SATFINITE.E4M3.F32.PACK_AB_MERGE_C R21, RZ, R21, RZ ;  /* 0x00000015ff15723e */ /* 0x000fe400048070ff */
[----:B------:R-:W-:Y:S01]  /*c120*/  F2FP.SATFINITE.E4M3.F32.PACK_AB_MERGE_C R19, RZ, R19, RZ ;  /* 0x00000013ff13723e */ /* 0x000fe200048070ff */
[----:B------:R-:W-:Y:S01]  /*c130*/  @!P1 STG.E.U8 desc[UR28][R26.64+0xa8], R137 ;  /* 0x0000a8891a009986 */ /* 0x000fe2000c10111c */
[----:B------:R-:W-:Y:S02]  /*c140*/  ISETP.GE.AND P1, PT, R36, 0xb2, PT ;  /* 0x000000b22400780c */ /* 0x000fe40003f26270 */
[----:B0-----:R-:W-:Y:S01]  /*c150*/  F2FP.SATFINITE.E4M3.F32.PACK_AB_MERGE_C R29, RZ, R22, RZ ;  /* 0x00000016ff1d723e */ /* 0x001fe200048070ff */
[----:B------:R-:W-:Y:S01]  /*c160*/  @!P0 STG.E.U8 desc[UR28][R26.64+0xa9], R33 ;  /* 0x0000a9211a008986 */ /* 0x000fe2000c10111c */
[----:B------:R-:W-:-:S02]  /*c170*/  ISETP.LT.OR P5, PT, R35, 0x1, !P1 ;  /* 0x000000012300780c */ /* 0x000fc40004fa1670 */
[C---:B------:R-:W-:Y:S01]  /*c180*/  ISETP.GE.AND P0, PT, R36.reuse, 0xb9, PT ;  /* 0x000000b92400780c */ /* 0x040fe20003f06270 */
[----:B------:R0:W-:Y:S01]  /*c190*/  @!P4 STG.E.U8 desc[UR28][R24.64+0xb0], R23 ;  /* 0x0000b0171800c986 */ /* 0x0001e2000c10111c */
[----:B------:R-:W-:Y:S02]  /*c1a0*/  ISETP.GE.AND P4, PT, R36, 0xba, PT ;  /* 0x000000ba2400780c */ /* 0x000fe40003f86270 */
[C---:B------:R-:W-:Y:S02]  /*c1b0*/  ISETP.LT.OR P1, PT, R35.reuse, 0x9, !P1 ;  /* 0x000000092300780c */ /* 0x040fe40004f21670 */
[C---:B------:R-:W-:Y:S02]  /*c1c0*/  ISETP.LT.OR P6, PT, R35.reuse, 0x1, !P0 ;  /* 0x000000012300780c */ /* 0x040fe400047c1670 */
[----:B-1----:R-:W-:Y:S02]  /*c1d0*/  F2FP.SATFINITE.E4M3.F32.PACK_AB_MERGE_C R31, RZ, R20, RZ ;  /* 0x00000014ff1f723e */ /* 0x002fe400048070ff */
[C---:B------:R-:W-:Y:S01]  /*c1e0*/  ISETP.LT.OR P0, PT, R35.reuse, 0x9, !P0 ;  /* 0x000000092300780c */ /* 0x040fe20004701670 */
[----:B------:R-:W-:Y:S01]  /*c1f0*/  @!P5 STG.E.U8 desc[UR28][R24.64+0xb1], R29 ;  /* 0x0000b11d1800d986 */ /* 0x000fe2000c10111c */
[----:B------:R-:W-:-:S02]  /*c200*/  ISETP.LT.OR P5, PT, R35, 0x9, !P4 ;  /* 0x000000092300780c */ /* 0x000fc400067a1670 */
[----:B0-----:R-:W-:Y:S01]  /*c210*/  F2FP.SATFINITE.E4M3.F32.PACK_AB_MERGE_C R23, RZ, R18, RZ ;  /* 0x00000012ff17723e */ /* 0x001fe200048070ff */
[----:B------:R0:W-:Y:S01]  /*c220*/  @!P2 STG.E.U8 desc[UR28][R26.64+0xb0], R21 ;  /* 0x0000b0151a00a986 */ /* 0x0001e2000c10111c */
[C---:B------:R-:W-:Y:S02]  /*c230*/  ISETP.LT.OR P2, PT, R35.reuse, 0x1, !P4 ;  /* 0x000000012300780c */ /* 0x040fe40006741670 */
[C---:B------:R-:W-:Y:S01]  /*c240*/  ISETP.GE.AND P4, PT, R36.reuse, 0xc2, PT ;  /* 0x000000c22400780c */ /* 0x040fe20003f86270 */
[----:B------:R-:W-:Y:S01]  /*c250*/  @!P1 STG.E.U8 desc[UR28][R26.64+0xb1], R31 ;  /* 0x0000b11f1a009986 */ /* 0x000fe2000c10111c */
[----:B------:R-:W-:Y:S02]  /*c260*/  ISETP.GE.AND P1, PT, R36, 0xc1, PT ;  /* 0x000000c12400780c */ /* 0x000fe40003f26270 */
[----:B------:R-:W-:Y:S01]  /*c270*/  F2FP.SATFINITE.E4M3.F32.PACK_AB_MERGE_C R17, RZ, R17, RZ ;  /* 0x00000011ff11723e */ /* 0x000fe200048070ff */
[----:B------:R1:W-:Y:S01]  /*c280*/  @!P6 STG.E.U8 desc[UR28][R24.64+0xb8], R19 ;  /* 0x0000b8131800e986 */ /* 0x0003e2000c10111c */
[----:B------:R-:W-:-:S02]  /*c290*/  ISETP.LT.OR P6, PT, R35, 0x1, !P1 ;  /* 0x000000012300780c */ /* 0x000fc40004fc1670 */
[----:B------:R-:W-:Y:S02]  /*c2a0*/  F2FP.SATFINITE.E4M3.F32.PACK_AB_MERGE_C R15, RZ, R15, RZ ;  /* 0x0000000fff0f723e */ /* 0x000fe400048070ff */
[----:B0-----:R-:W-:Y:S01]  /*c2b0*/  F2FP.SATFINITE.E4M3.F32.PACK_AB_MERGE_C R21, RZ, R14, RZ ;  /* 0x0000000eff15723e */ /* 0x001fe200048070ff */
[----:B------:R-:W-:Y:S01]  /*c2c0*/  @!P2 STG.E.U8 desc[UR28][R24.64+0xb9], R23 ;  /* 0x0000b9171800a986 */ /* 0x000fe2000c10111c */
[C---:B------:R-:W-:Y:S02]  /*c2d0*/  ISETP.LT.OR P2, PT, R35.reuse, 0x1, !P4 ;  /* 0x000000012300780c */ /* 0x040fe40006741670 */
[----:B------:R-:W-:Y:S01]  /*c2e0*/  ISETP.LT.OR P1, PT, R35, 0x9, !P1 ;  /* 0x000000092300780c */ /* 0x000fe20004f21670 */
[----:B------:R0:W-:Y:S01]  /*c2f0*/  @!P0 STG.E.U8 desc[UR28][R26.64+0xb8], R17 ;  /* 0x0000b8111a008986 */ /* 0x0001e2000c10111c */
[----:B------:R-:W-:Y:S02]  /*c300*/  ISETP.GE.AND P0, PT, R36, 0xc9, PT ;  /* 0x000000c92400780c */ /* 0x000fe40003f06270 */
[----:B-1----:R-:W-:-:S02]  /*c310*/  F2FP.SATFINITE.E4M3.F32.PACK_AB_MERGE_C R19, RZ, R16, RZ ;  /* 0x00000010ff13723e */ /* 0x002fc400048070ff */
[----:B------:R-:W-:Y:S02]  /*c320*/  F2FP.SATFINITE.E4M3.F32.PACK_AB_MERGE_C R13, RZ, R13, RZ ;  /* 0x0000000dff0d723e */ /* 0x000fe400048070ff */
[----:B------:R-:W-:Y:S01]  /*c330*/  F2FP.SATFINITE.E4M3.F32.PACK_AB_MERGE_C R11, RZ, R11, RZ ;  /* 0x0000000bff0b723e */ /* 0x000fe200048070ff */
[----:B------:R-:W-:Y:S01]  /*c340*/  @!P5 STG.E.U8 desc[UR28][R26.64+0xb9], R19 ;  /* 0x0000b9131a00d986 */ /* 0x000fe2000c10111c */
[C---:B------:R-:W-:Y:S02]  /*c350*/  ISETP.LT.OR P5, PT, R35.reuse, 0x9, !P4 ;  /* 0x000000092300780c */ /* 0x040fe400067a1670 */
[----:B------:R-:W-:Y:S01]  /*c360*/  ISETP.GE.AND P4, PT, R36, 0xca, PT ;  /* 0x000000ca2400780c */ /* 0x000fe20003f86270 */
[----:B------:R-:W-:Y:S01]  /*c370*/  @!P2 STG.E.U8 desc[UR28][R24.64+0xc1], R21 ;  /* 0x0000c1151800a986 */ /* 0x000fe2000c10111c */
[----:B0-----:R-:W-:Y:S02]  /*c380*/  F2FP.SATFINITE.E4M3.F32.PACK_AB_MERGE_C R17, RZ, R10, RZ ;  /* 0x0000000aff11723e */ /* 0x001fe400048070ff */
[C---:B------:R-:W-:Y:S01]  /*c390*/  ISETP.LT.OR P2, PT, R35.reuse, 0x1, !P4 ;  /* 0x000000012300780c */ /* 0x040fe20006741670 */
[----:B------:R0:W-:Y:S01]  /*c3a0*/  @!P6 STG.E.U8 desc[UR28][R24.64+0xc0], R15 ;  /* 0x0000c00f1800e986 */ /* 0x0001e2000c10111c */
[----:B------:R-:W-:-:S02]  /*c3b0*/  ISETP.LT.OR P6, PT, R35, 0x1, !P0 ;  /* 0x000000012300780c */ /* 0x000fc400047c1670 */
[C---:B------:R-:W-:Y:S01]  /*c3c0*/  ISETP.LT.OR P0, PT, R35.reuse, 0x9, !P0 ;  /* 0x000000092300780c */ /* 0x040fe20004701670 */
[----:B------:R1:W-:Y:S01]  /*c3d0*/  @!P1 STG.E.U8 desc[UR28][R26.64+0xc0], R13 ;  /* 0x0000c00d1a009986 */ /* 0x0003e2000c10111c */
[----:B------:R-:W-:Y:S02]  /*c3e0*/  ISETP.LT.OR P1, PT, R35, 0x9, !P4 ;  /* 0x000000092300780c */ /* 0x000fe40006721670 */
[----:B------:R-:W-:Y:S02]  /*c3f0*/  ISETP.GE.AND P4, PT, R36, 0xd2, PT ;  /* 0x000000d22400780c */ /* 0x000fe40003f86270 */
[----:B------:R-:W-:Y:S02]  /*c400*/  F2FP.SATFINITE.E4M3.F32.PACK_AB_MERGE_C R9, RZ, R9, RZ ;  /* 0x00000009ff09723e */ /* 0x000fe400048070ff */
[----:B------:R-:W-:Y:S02]  /*c410*/  F2FP.SATFINITE.E4M3.F32.PACK_AB_MERGE_C R7, RZ, R7, RZ ;  /* 0x00000007ff07723e */ /* 0x000fe400048070ff */
[----:B0-----:R-:W-:-:S02]  /*c420*/  F2FP.SATFINITE.E4M3.F32.PACK_AB_MERGE_C R15, RZ, R12, RZ ;  /* 0x0000000cff0f723e */ /* 0x001fc400048070ff */
[----:B------:R-:W-:Y:S02]  /*c430*/  F2FP.SATFINITE.E4M3.F32.PACK_AB_MERGE_C R5, RZ, R5, RZ ;  /* 0x00000005ff05723e */ /* 0x000fe400048070ff */
[----:B-1----:R-:W-:Y:S01]  /*c440*/  F2FP.SATFINITE.E4M3.F32.PACK_AB_MERGE_C R13, RZ, R8, RZ ;  /* 0x00000008ff0d723e */ /* 0x002fe200048070ff */
[----:B------:R-:W-:Y:S01]  /*c450*/  @!P5 STG.E.U8 desc[UR28][R26.64+0xc1], R15 ;  /* 0x0000c10f1a00d986 */ /* 0x000fe2000c10111c */
[----:B------:R-:W-:-:S03]  /*c460*/  F2FP.SATFINITE.E4M3.F32.PACK_AB_MERGE_C R3, RZ, R3, RZ ;  /* 0x00000003ff03723e */ /* 0x000fc600048070ff */
[----:B------:R-:W-:Y:S01]  /*c470*/  @!P2 STG.E.U8 desc[UR28][R24.64+0xc9], R17 ;  /* 0x0000c9111800a986 */ /* 0x000fe2000c10111c */
[----:B------:R-:W-:-:S03]  /*c480*/  ISETP.GE.AND P2, PT, R36, 0xd1, PT ;  /* 0x000000d12400780c */ /* 0x000fc60003f46270 */
[----:B------:R0:W-:Y:S01]  /*c490*/  @!P6 STG.E.U8 desc[UR28][R24.64+0xc8], R11 ;  /* 0x0000c80b1800e986 */ /* 0x0001e2000c10111c */
[C---:B------:R-:W-:Y:S02]  /*c4a0*/  ISETP.LT.OR P5, PT, R35.reuse, 0x1, !P2 ;  /* 0x000000012300780c */ /* 0x040fe400057a1670 */
[C---:B------:R-:W-:Y:S01]  /*c4b0*/  ISETP.LT.OR P6, PT, R35.reuse, 0x1, !P4 ;  /* 0x000000012300780c */ /* 0x040fe200067c1670 */
[----:B------:R1:W-:Y:S01]  /*c4c0*/  @!P0 STG.E.U8 desc[UR28][R26.64+0xc8], R9 ;  /* 0x0000c8091a008986 */ /* 0x0003e2000c10111c */
[C---:B------:R-:W-:Y:S02]  /*c4d0*/  ISETP.LT.OR P0, PT, R35.reuse, 0x9, !P2 ;  /* 0x000000092300780c */ /* 0x040fe40005701670 */
[C---:B------:R-:W-:Y:S01]  /*c4e0*/  ISETP.GE.AND P2, PT, R36.reuse, 0xd9, PT ;  /* 0x000000d92400780c */ /* 0x040fe20003f46270 */
[----:B------:R2:W-:Y:S01]  /*c4f0*/  @!P1 STG.E.U8 desc[UR28][R26.64+0xc9], R13 ;  /* 0x0000c90d1a009986 */ /* 0x0005e2000c10111c */
[----:B------:R-:W-:Y:S02]  /*c500*/  ISETP.GE.AND P1, PT, R36, 0xda, PT ;  /* 0x000000da2400780c */ /* 0x000fe40003f26270 */
[----:B------:R-:W-:-:S02]  /*c510*/  ISETP.LT.OR P4, PT, R35, 0x9, !P4 ;  /* 0x000000092300780c */ /* 0x000fc40006781670 */
[----:B0-----:R-:W-:Y:S01]  /*c520*/  F2FP.SATFINITE.E4M3.F32.PACK_AB_MERGE_C R11, RZ, R6, RZ ;  /* 0x00000006ff0b723e */ /* 0x001fe200048070ff */
[----:B------:R0:W-:Y:S01]  /*c530*/  @!P5 STG.E.U8 desc[UR28][R24.64+0xd0], R7 ;  /* 0x0000d0071800d986 */ /* 0x0001e2000c10111c */
[C---:B------:R-:W-:Y:S02]  /*c540*/  ISETP.LT.OR P5, PT, R35.reuse, 0x1, !P2 ;  /* 0x000000012300780c */ /* 0x040fe400057a1670 */
[C---:B------:R-:W-:Y:S01]  /*c550*/  ISETP.LT.OR P2, PT, R35.reuse, 0x9, !P2 ;  /* 0x000000092300780c */ /* 0x040fe20005741670 */
[----:B------:R3:W-:Y:S01]  /*c560*/  @!P6 STG.E.U8 desc[UR28][R24.64+0xd1], R11 ;  /* 0x0000d10b1800e986 */ /* 0x0007e2000c10111c */
[C---:B------:R-:W-:Y:S02]  /*c570*/  ISETP.LT.OR P6, PT, R35.reuse, 0x1, !P1 ;  /* 0x000000012300780c */ /* 0x040fe40004fc1670 */
[----:B------:R-:W-:Y:S01]  /*c580*/  ISETP.LT.OR P1, PT, R35, 0x9, !P1 ;  /* 0x000000092300780c */ /* 0x000fe20004f21670 */
[----:B------:R4:W-:Y:S01]  /*c590*/  @!P0 STG.E.U8 desc[UR28][R26.64+0xd0], R5 ;  /* 0x0000d0051a008986 */ /* 0x0009e2000c10111c */
[----:B-1----:R-:W-:-:S02]  /*c5a0*/  F2FP.SATFINITE.E4M3.F32.PACK_AB_MERGE_C R9, RZ, R2, RZ ;  /* 0x00000002ff09723e */ /* 0x002fc400048070ff */
[----:B--2---:R-:W-:Y:S02]  /*c5b0*/  F2FP.SATFINITE.E4M3.F32.PACK_AB_MERGE_C R13, RZ, R224, RZ ;  /* 0x000000e0ff0d723e */ /* 0x004fe400048070ff */
[----:B0-----:R-:W-:Y:S02]  /*c5c0*/  F2FP.SATFINITE.E4M3.F32.PACK_AB_MERGE_C R7, RZ, R4, RZ ;  /* 0x00000004ff07723e */ /* 0x001fe400048070ff */
[----:B---3--:R-:W-:-:S03]  /*c5d0*/  F2FP.SATFINITE.E4M3.F32.PACK_AB_MERGE_C R11, RZ, R0, RZ ;  /* 0x00000000ff0b723e */ /* 0x008fc600048070ff */
[----:B------:R4:W-:Y:S04]  /*c5e0*/  @!P4 STG.E.U8 desc[UR28][R26.64+0xd1], R7 ;  /* 0x0000d1071a00c986 */ /* 0x0009e8000c10111c */
[----:B------:R4:W-:Y:S04]  /*c5f0*/  @!P6 STG.E.U8 desc[UR28][R24.64+0xd9], R9 ;  /* 0x0000d9091800e986 */ /* 0x0009e8000c10111c */
[----:B------:R4:W-:Y:S04]  /*c600*/  @!P5 STG.E.U8 desc[UR28][R24.64+0xd8], R3 ;  /* 0x0000d8031800d986 */ /* 0x0009e8000c10111c */
[----:B------:R4:W-:Y:S04]  /*c610*/  @!P2 STG.E.U8 desc[UR28][R26.64+0xd8], R11 ;  /* 0x0000d80b1a00a986 */ /* 0x0009e8000c10111c */
[----:B------:R4:W-:Y:S02]  /*c620*/  @!P1 STG.E.U8 desc[UR28][R26.64+0xd9], R13 ;  /* 0x0000d90d1a009986 */ /* 0x0009e4000c10111c */
.L_x_264:
[----:B------:R-:W-:Y:S05]  /*c630*/  BSYNC B0 ;  /* 0x0000000000007941 */ /* 0x000fea0003800000 */
.L_x_38:
[----:B0---4-:R-:W4:Y:S04]  /*c640*/  LDL.LU R3, [R1+0x8] ;  /* 0x0000080001037983 */ /* 0x011f280000300800 */
[----:B------:R-:W4:Y:S01]  /*c650*/  LDL.LU R2, [R1+0xc] ;  /* 0x00000c0001027983 */ /* 0x000f220000300800 */
[----:B------:R-:W-:Y:S01]  /*c660*/  ULDC UR6, c[0x0][0xc] ;  /* 0x0000030000067ab9 */ /* 0x000fe20000000800 */
[----:B------:R-:W-:Y:S01]  /*c670*/  ULDC UR7, c[0x0][0x10] ;  /* 0x0000040000077ab9 */ /* 0x000fe20000000800 */
[----:B------:R-:W4:Y:S01]  /*c680*/  LDC R5, c[0x0][0x14] ;  /* 0x00000500ff057b82 */ /* 0x000f220000000800 */
[----:B------:R-:W-:Y:S01]  /*c690*/  UIMAD.WIDE.U32 UR6, UR6, UR7, URZ ;  /* 0x00000007060672a5 */ /* 0x000fe2000f8e003f */
[----:B-----5:R-:W-:Y:S01]  /*c6a0*/  PRMT R0, RZ, 0x7610, R0 ;  /* 0x00007610ff007816 */ /* 0x020fe20000000000 */
[----:B------:R-:W-:-:S04]  /*c6b0*/  UMOV UR30, 0xffffffff ;  /* 0xffffffff001e7882 */ /* 0x000fc80000000000 */
[----:B----4-:R-:W-:-:S04]  /*c6c0*/  IMAD.WIDE.U32 R2, R5, UR6, R2 ;  /* 0x0000000605027c25 */ /* 0x010fc8000f8e0002 */
[----:B------:R-:W-:Y:S01]  /*c6d0*/  IMAD R5, R5, UR7, RZ ;  /* 0x0000000705057c24 */ /* 0x000fe2000f8e02ff */
[----:B------:R-:W-:Y:S01]  /*c6e0*/  ULDC.64 UR6, c[0x0][0x650] ;  /* 0x0001940000067ab9 */ /* 0x000fe20000000a00 */
[----:B------:R-:W-:Y:S01]  /*c6f0*/  IMAD.MOV.U32 R19, RZ, RZ, R2 ;  /* 0x000000ffff137224 */ /* 0x000fe200078e0002 */
[----:B------:R-:W-:Y:S01]  /*c700*/  ISETP.GE.U32.AND P0, PT, R2, UR6, PT ;  /* 0x0000000602007c0c */ /* 0x000fe2000bf06070 */
[----:B------:R-:W-:Y:S02]  /*c710*/  IMAD.IADD R22, R3, 0x1, R5 ;  /* 0x0000000103167824 */ /* 0x000fe400078e0205 */
[----:B------:R-:W-:-:S03]  /*c720*/  IMAD.MOV.U32 R2, RZ, RZ, -0x1 ;  /* 0xffffffffff027424 */ /* 0x000fc600078e00ff */
[----:B------:R0:W-:Y:S01]  /*c730*/  STL [R1+0x8], R22 ;  /* 0x0000081601007387 */ /* 0x0001e20000100800 */
[----:B------:R-:W-:-:S03]  /*c740*/  ISETP.GE.U32.AND.EX P0, PT, R22, UR7, PT, P0 ;  /* 0x0000000716007c0c */ /* 0x000fc6000bf06100 */
[----:B------:R0:W-:Y:S04]  /*c750*/  STL [R1+0xc], R19 ;  /* 0x00000c1301007387 */ /* 0x0001e80000100800 */
[----:B------:R0:W-:Y:S06]  /*c760*/  STL [R1+0x10], R2 ;  /* 0x0000100201007387 */ /* 0x0001ec0000100800 */
[----:B------:R-:W-:Y:S05]  /*c770*/  @P0 BRA `(.L_x_265) ;  /* 0x00000004006c0947 */ /* 0x000fea0003800000 */
[----:B------:R-:W4:Y:S01]  /*c780*/  S2R R14, SR_CTAID.X ;  /* 0x00000000000e7919 */ /* 0x000f220000002500 */
[----:B------:R-:W5:Y:S01]  /*c790*/  LDC.64 R8, c[0x0][0x628] ;  /* 0x00018a00ff087b82 */ /* 0x000f620000000a00 */
[----:B------:R-:W-:Y:S01]  /*c7a0*/  ULDC UR6, c[0x0][0x150] ;  /* 0x0000540000067ab9 */ /* 0x000fe20000000800 */
[----:B------:R-:W-:Y:S01]  /*c7b0*/  IMAD.MOV.U32 R6, RZ, RZ, R19 ;  /* 0x000000ffff067224 */ /* 0x000fe200078e0013 */
[----:B------:R-:W0:Y:S01]  /*c7c0*/  S2R R16, SR_CTAID.Y ;  /* 0x0000000000107919 */ /* 0x000e220000002600 */
[----:B------:R-:W-:-:S04]  /*c7d0*/  IMAD.MOV.U32 R7, RZ, RZ, R22 ;  /* 0x000000ffff077224 */ /* 0x000fc800078e0016 */
[----:B------:R-:W0:Y:S08]  /*c7e0*/  LDC R17, c[0x0][0x144] ;  /* 0x00005100ff117b82 */ /* 0x000e300000000800 */
[----:B------:R-:W0:Y:S08]  /*c7f0*/  LDC R10, c[0x0][0x630] ;  /* 0x00018c00ff0a7b82 */ /* 0x000e300000000800 */
[----:B------:R-:W0:Y:S01]  /*c800*/  LDC.64 R12, c[0x0][0x620] ;  /* 0x00018800ff0c7b82 */ /* 0x000e220000000a00 */
[----:B-----5:R-:W-:-:S04]  /*c810*/  ISETP.NE.U32.AND P0, PT, R8, RZ, PT ;  /* 0x000000ff0800720c */ /* 0x020fc80003f05070 */
[----:B------:R-:W-:Y:S02]  /*c820*/  ISETP.NE.AND.EX P0, PT, R9, RZ, PT, P0 ;  /* 0x000000ff0900720c */ /* 0x000fe40003f05300 */
[----:B----4-:R-:W-:-:S05]  /*c830*/  I2FP.F32.U32 R0, R14 ;  /* 0x0000000e00007245 */ /* 0x010fca0000201000 */
[----:B------:R-:W-:-:S04]  /*c840*/  FMUL R0, R0, UR6 ;  /* 0x0000000600007c20 */ /* 0x000fc80008400000 */
[----:B------:R4:W0:Y:S02]  /*c850*/  F2I.U32.TRUNC.NTZ R15, R0 ;  /* 0x00000000000f7305 */ /* 0x000824000020f000 */
[----:B------:R-:W-:Y:S05]  /*c860*/  @!P0 BRA `(.L_x_266) ;  /* 0x0000000000288947 */ /* 0x000fea0003800000 */
[----:B----4-:R-:W4:Y:S02]  /*c870*/  LDC R0, c[0x0][0x634] ;  /* 0x00018d00ff007b82 */ /* 0x010f240000000800 */
[----:B----4-:R-:W-:-:S05]  /*c880*/  IADD3 R7, P0, R19, R0, RZ ;  /* 0x0000000013077210 */ /* 0x010fca0007f1e0ff */
[----:B------:R-:W-:-:S04]  /*c890*/  IMAD.X R11, RZ, RZ, R22, P0 ;  /* 0x000000ffff0b7224 */ /* 0x000fc800000e0616 */
[----:B0-----:R-:W-:-:S04]  /*c8a0*/  IMAD.WIDE.U32 R2, R11, R8, RZ ;  /* 0x000000080b027225 */ /* 0x001fc800078e00ff */
[----:B------:R-:W-:-:S04]  /*c8b0*/  IMAD.WIDE.U32 R4, P0, R7, R9, R2 ;  /* 0x0000000907047225 */ /* 0x000fc80007800002 */
[----:B------:R-:W-:-:S04]  /*c8c0*/  IMAD.WIDE.U32 R2, R7, R8, RZ ;  /* 0x0000000807027225 */ /* 0x000fc800078e00ff */
[----:B------:R-:W-:Y:S01]  /*c8d0*/  IMAD.X R7, RZ, RZ, RZ, P0 ;  /* 0x000000ffff077224 */ /* 0x000fe200000e06ff */
[----:B------:R-:W-:Y:S01]  /*c8e0*/  IADD3 RZ, P0, R3, R4, RZ ;  /* 0x0000000403ff7210 */ /* 0x000fe20007f1e0ff */
[----:B------:R-:W-:-:S04]  /*c8f0*/  IMAD.MOV.U32 R6, RZ, RZ, R5 ;  /* 0x000000ffff067224 */ /* 0x000fc800078e0005 */
[----:B------:R-:W-:-:S08]  /*c900*/  IMAD.WIDE.U32.X R6, R11, R9, R6, P0 ;  /* 0x000000090b067225 */ /* 0x000fd000000e0406 */
.L_x_266:
[-CC-:B01-3--:R-:W-:Y:S01]  /*c910*/  SHF.R.U64 R24, R6, R10.reuse, R7.reuse ;  /* 0x0000000a06187219 */ /* 0x18bfe20000001207 */
[----:B------:R-:W0:Y:S01]  /*c920*/  LDC.64 R20, c[0x0][0x640] ;  /* 0x00019000ff147b82 */ /* 0x000e220000000a00 */
[----:B----4-:R-:W-:Y:S01]  /*c930*/  SHF.R.U32.HI R0, RZ, R10, R7 ;  /* 0x0000000aff007219 */ /* 0x010fe20000011607 */
[----:B------:R-:W-:Y:S01]  /*c940*/  IMAD.MOV.U32 R2, RZ, RZ, R19 ;  /* 0x000000ffff027224 */ /* 0x000fe200078e0013 */
[----:B------:R-:W-:Y:S01]  /*c950*/  IADD3 R5, P0, RZ, -R24, RZ ;  /* 0x80000018ff057210 */ /* 0x000fe20007f1e0ff */
[----:B------:R-:W-:Y:S01]  /*c960*/  IMAD.MOV R15, RZ, RZ, -R15 ;  /* 0x000000ffff0f7224 */ /* 0x000fe200078e0a0f */
[----:B------:R-:W-:Y:S01]  /*c970*/  ULDC UR6, c[0x0][0x154] ;  /* 0x0000550000067ab9 */ /* 0x000fe20000000800 */
[----:B------:R-:W-:Y:S02]  /*c980*/  IMAD.MOV.U32 R7, RZ, RZ, 0x1 ;  /* 0x00000001ff077424 */ /* 0x000fe400078e00ff */
[----:B------:R-:W1:Y:S01]  /*c990*/  LDC R4, c[0x0][0x618] ;  /* 0x00018600ff047b82 */ /* 0x000e620000000800 */
[----:B------:R-:W-:-:S02]  /*c9a0*/  IMAD.X R3, RZ, RZ, ~R0, P0 ;  /* 0x000000ffff037224 */ /* 0x000fc400000e0e00 */
[----:B------:R-:W-:Y:S02]  /*c9b0*/  IMAD R15, R17, R15, R14 ;  /* 0x0000000f110f7224 */ /* 0x000fe400078e020e */
[-C--:B------:R-:W-:Y:S02]  /*c9c0*/  IMAD R0, R3, R12.reuse, RZ ;  /* 0x0000000c03007224 */ /* 0x080fe400078e02ff */
[----:B------:R-:W-:Y:S01]  /*c9d0*/  IMAD.MOV.U32 R3, RZ, RZ, R22 ;  /* 0x000000ffff037224 */ /* 0x000fe200078e0016 */
[----:B------:R-:W3:Y:S01]  /*c9e0*/  LDC R6, c[0x0][0x608] ;  /* 0x00018200ff067b82 */ /* 0x000ee20000000800 */
[----:B------:R-:W-:-:S04]  /*c9f0*/  IMAD.WIDE.U32 R2, R5, R12, R2 ;  /* 0x0000000c05027225 */ /* 0x000fc800078e0002 */
[----:B------:R-:W-:-:S03]  /*ca00*/  IMAD R5, R5, R13, R0 ;  /* 0x0000000d05057224 */ /* 0x000fc600078e0200 */
[----:B------:R-:W4:Y:S01]  /*ca10*/  LDC R18, c[0x0][0x658] ;  /* 0x00019600ff127b82 */ /* 0x000f220000000800 */
[----:B------:R-:W-:Y:S01]  /*ca20*/  I2FP.F32.U32 R0, R16 ;  /* 0x0000001000007245 */ /* 0x000fe20000201000 */
[----:B------:R-:W-:Y:S01]  /*ca30*/  IMAD.IADD R3, R3, 0x1, R5 ;  /* 0x0000000103037824 */ /* 0x000fe200078e0205 */
[----:B0-----:R-:W-:Y:S01]  /*ca40*/  ISETP.NE.U32.AND P0, PT, R20, RZ, PT ;  /* 0x000000ff1400720c */ /* 0x001fe20003f05070 */
[----:B------:R-:W-:Y:S02]  /*ca50*/  IMAD.MOV.U32 R5, RZ, RZ, -0x1 ;  /* 0xffffffffff057424 */ /* 0x000fe400078e00ff */
[----:B------:R-:W-:Y:S02]  /*ca60*/  FMUL R0, R0, UR6 ;  /* 0x0000000600007c20 */ /* 0x000fe40008400000 */
[----:B------:R-:W0:Y:S01]  /*ca70*/  LDC R13, c[0x0][0x148] ;  /* 0x00005200ff0d7b82 */ /* 0x000e220000000800 */
[----:B-1----:R-:W-:Y:S01]  /*ca80*/  SHF.R.U64 R10, R2, R4, R3 ;  /* 0x00000004020a7219 */ /* 0x002fe20000001203 */
[----:B------:R1:W0:Y:S01]  /*ca90*/  F2I.U32.TRUNC.NTZ R12, R0 ;  /* 0x00000000000c7305 */ /* 0x000222000020f000 */
[----:B------:R-:W-:-:S02]  /*caa0*/  ISETP.NE.AND.EX P0, PT, R21, RZ, PT, P0 ;  /* 0x000000ff1500720c */ /* 0x000fc40003f05300 */
[----:B------:R-:W-:-:S03]  /*cab0*/  SHF.R.U32.HI R3, RZ, R4, R3 ;  /* 0x00000004ff037219 */ /* 0x000fc60000011603 */
[----:B------:R-:W0:Y:S01]  /*cac0*/  LDC R14, c[0x0][0x600] ;  /* 0x00018000ff0e7b82 */ /* 0x000e220000000800 */
[-CC-:B---3--:R-:W-:Y:S02]  /*cad0*/  SHF.R.U64 R8, R10, R6.reuse, R3.reuse ;  /* 0x000000060a087219 */ /* 0x188fe40000001203 */
[----:B------:R-:W-:-:S05]  /*cae0*/  SHF.R.U32.HI R3, RZ, R6, R3 ;  /* 0x00000006ff037219 */ /* 0x000fca0000011603 */
[----:B------:R-:W3:Y:S01]  /*caf0*/  LDC R19, c[0x0][0x648] ;  /* 0x00019200ff137b82 */ /* 0x000ee20000000800 */
[-CC-:B----4-:R-:W-:Y:S02]  /*cb00*/  SHF.R.U64 R11, R8, R18.reuse, R3.reuse ;  /* 0x00000012080b7219 */ /* 0x190fe40000001203 */
[-C--:B------:R-:W-:Y:S02]  /*cb10*/  SHF.L.U32 R5, R5, R18.reuse, RZ ;  /* 0x0000001205057219 */ /* 0x080fe400000006ff */
[-C--:B------:R-:W-:Y:S01]  /*cb20*/  SHF.R.U32.HI R3, RZ, R18.reuse, R3 ;  /* 0x00000012ff037219 */ /* 0x080fe20000011603 */
[----:B------:R-:W-:Y:S01]  /*cb30*/  IMAD.MOV.U32 R2, RZ, RZ, R11 ;  /* 0x000000ffff027224 */ /* 0x000fe200078e000b */
[----:B------:R-:W-:Y:S01]  /*cb40*/  SHF.L.U32 R34, R7, R18, RZ ;  /* 0x0000001207227219 */ /* 0x000fe200000006ff */
[----:B------:R-:W4:Y:S01]  /*cb50*/  LDC R22, c[0x0][0x638] ;  /* 0x00018e00ff167b82 */ /* 0x000f220000000800 */
[----:B------:R-:W-:-:S07]  /*cb60*/  LOP3.LUT R17, RZ, R5, RZ, 0x33, !PT ;  /* 0x00000005ff117212 */ /* 0x000fce00078e33ff */
[----:B------:R-:W0:Y:S01]  /*cb70*/  LDC R23, c[0x0][0x610] ;  /* 0x00018400ff177b82 */ /* 0x000e220000000800 */
[----:B-1----:R-:W-:Y:S05]  /*cb80*/  @!P0 BRA `(.L_x_267) ;  /* 0x0000000000288947 */ /* 0x002fea0003800000 */
        /* <DEDUP_REMOVED lines=10> */
.L_x_267:
[----:B---3--:R-:W-:Y:S01]  /*cc30*/  SHF.R.U64 R0, R2, R19, R3 ;  /* 0x0000001302007219 */ /* 0x008fe20000001203 */
[----:B0-----:R-:W-:Y:S01]  /*cc40*/  VIADD R3, R14, 0xffffffff ;  /* 0xffffffff0e037836 */ /* 0x001fe20000000000 */
[----:B------:R-:W-:Y:S01]  /*cc50*/  LOP3.LUT R5, R8, R17, RZ, 0xc0, !PT ;  /* 0x0000001108057212 */ /* 0x000fe200078ec0ff */
[----:B------:R-:W-:Y:S01]  /*cc60*/  IMAD.MOV R12, RZ, RZ, -R12 ;  /* 0x000000ffff0c7224 */ /* 0x000fe200078e0a0c */
[----:B------:R-:W-:Y:S01]  /*cc70*/  R2UR UR30, R24 ;  /* 0x00000000181e72ca */ /* 0x000fe200000e0000 */
[----:B------:R-:W-:Y:S01]  /*cc80*/  IMAD.MOV R2, RZ, RZ, -R0 ;  /* 0x000000ffff027224 */ /* 0x000fe200078e0a00 */
[----:B------:R-:W-:Y:S01]  /*cc90*/  LOP3.LUT R3, R10, R3, RZ, 0xc0, !PT ;  /* 0x000000030a037212 */ /* 0x000fe200078ec0ff */
[----:B------:R-:W-:Y:S02]  /*cca0*/  IMAD R34, R34, R0, R5 ;  /* 0x0000000022227224 */ /* 0x000fe400078e0205 */
[----:B------:R-:W-:Y:S02]  /*ccb0*/  @P3 IMAD R15, R13, R12, R16 ;  /* 0x0000000c0d0f3224 */ /* 0x000fe400078e0210 */
[----:B----4-:R-:W-:-:S02]  /*ccc0*/  IMAD R0, R2, R22, R11 ;  /* 0x0000001602007224 */ /* 0x010fc400078e020b */
[----:B------:R-:W-:Y:S02]  /*ccd0*/  IMAD R34, R34, R23, R15 ;  /* 0x0000001722227224 */ /* 0x000fe400078e020f */
[----:B------:R-:W-:Y:S02]  /*cce0*/  IMAD R3, R0, R14, R3 ;  /* 0x0000000e00037224 */ /* 0x000fe400078e0203 */
[----:B------:R-:W-:-:S03]  /*ccf0*/  IMAD.MOV.U32 R0, RZ, RZ, 0x1 ;  /* 0x00000001ff007424 */ /* 0x000fc600078e00ff */
[----:B------:R-:W-:Y:S02]  /*cd00*/  SEL R2, R3, R34, !P3 ;  /* 0x0000002203027207 */ /* 0x000fe40005800000 */
[----:B------:R-:W-:-:S03]  /*cd10*/  SEL R34, R34, R3, !P3 ;  /* 0x0000000322227207 */ /* 0x000fc60005800000 */
[----:B------:R4:W-:Y:S04]  /*cd20*/  STL [R1+0x10], R2 ;  /* 0x0000100201007387 */ /* 0x0009e80000100800 */
.L_x_265:
[----:B------:R0:W-:Y:S01]  /*cd30*/  STL [R1+0x14], R34 ;  /* 0x0000142201007387 */ /* 0x0001e20000100800 */
[----:B------:R-:W-:-:S13]  /*cd40*/  LOP3.LUT P0, RZ, R0, 0xff, RZ, 0xc0, !PT ;  /* 0x000000ff00ff7812 */ /* 0x000fda000780c0ff */
[----:B0-----:R-:W-:Y:S05]  /*cd50*/  @P0 BRA `(.L_x_268) ;  /* 0xffffff4400f00947 */ /* 0x001fea000383ffff */
[----:B------:R-:W-:Y:S05]  /*cd60*/  EXIT ;  /* 0x000000000000794d */ /* 0x000fea0003800000 */
.L_x_8:
[----:B------:R-:W2:Y:S01]  /*cd70*/  LDL R22, [R1+0xc] ;  /* 0x00000c0001167983 */ /* 0x000ea20000100800 */
[----:B------:R-:W-:-:S03]  /*cd80*/  ULDC.64 UR4, c[0x0][0x650] ;  /* 0x0001940000047ab9 */ /* 0x000fc60000000a00 */
[----:B0-----:R-:W3:Y:S01]  /*cd90*/  LDL R23, [R1+0x8] ;  /* 0x0000080001177983 */ /* 0x001ee20000100800 */
[----:B------:R-:W-:Y:S01]  /*cda0*/  PRMT R4, RZ, 0x7610, R4 ;  /* 0x00007610ff047816 */ /* 0x000fe20000000004 */
[----:B------:R-:W-:Y:S02]  /*cdb0*/  IMAD.MOV.U32 R5, RZ, RZ, -0x1 ;  /* 0xffffffffff057424 */ /* 0x000fe400078e00ff */
[----:B------:R-:W-:Y:S02]  /*cdc0*/  IMAD.MOV.U32 R7, RZ, RZ, -0x1 ;  /* 0xffffffffff077424 */ /* 0x000fe400078e00ff */
[----:B------:R-:W-:Y:S01]  /*cdd0*/  IMAD.MOV.U32 R6, RZ, RZ, -0x1 ;  /* 0xffffffffff067424 */ /* 0x000fe200078e00ff */
[----:B--2---:R-:W-:-:S04]  /*cde0*/  ISETP.GE.U32.AND P0, PT, R22, UR4, PT ;  /* 0x0000000416007c0c */ /* 0x004fc8000bf06070 */
[----:B---3--:R-:W-:-:S13]  /*cdf0*/  ISETP.GE.U32.AND.EX P0, PT, R23, UR5, PT, P0 ;  /* 0x0000000517007c0c */ /* 0x008fda000bf06100 */
[----:B------:R-:W-:Y:S05]  /*ce00*/  @P0 BRA `(.L_x_269) ;  /* 0x00000004002c0947 */ /* 0x000fea0003800000 */
[----:B------:R-:W0:Y:S01]  /*ce10*/  LDC.64 R14, c[0x0][0x628] ;  /* 0x00018a00ff0e7b82 */ /* 0x000e220000000a00 */
[----:B------:R-:W-:Y:S02]  /*ce20*/  IMAD.MOV.U32 R8, RZ, RZ, R22 ;  /* 0x000000ffff087224 */ /* 0x000fe400078e0016 */
[----:B------:R-:W-:-:S05]  /*ce30*/  IMAD.MOV.U32 R9, RZ, RZ, R23 ;  /* 0x000000ffff097224 */ /* 0x000fca00078e0017 */
[----:B------:R-:W1:Y:S08]  /*ce40*/  LDC R10, c[0x0][0x630] ;  /* 0x00018c00ff0a7b82 */ /* 0x000e700000000800 */
[----:B------:R-:W2:Y:S01]  /*ce50*/  LDC.64 R16, c[0x0][0x620] ;  /* 0x00018800ff107b82 */ /* 0x000ea20000000a00 */
[----:B0-----:R-:W-:-:S04]  /*ce60*/  ISETP.NE.U32.AND P0, PT, R14, RZ, PT ;  /* 0x000000ff0e00720c */ /* 0x001fc80003f05070 */
[----:B------:R-:W-:-:S13]  /*ce70*/  ISETP.NE.AND.EX P0, PT, R15, RZ, PT, P0 ;  /* 0x000000ff0f00720c */ /* 0x000fda0003f05300 */
[----:B-12---:R-:W-:Y:S05]  /*ce80*/  @!P0 BRA `(.L_x_270) ;  /* 0x0000000000288947 */ /* 0x006fea0003800000 */
[----:B------:R-:W0:Y:S02]  /*ce90*/  LDC R4, c[0x0][0x634] ;  /* 0x00018d00ff047b82 */ /* 0x000e240000000800 */
[----:B0-----:R-:W-:-:S05]  /*cea0*/  IADD3 R9, P0, R22, R4, RZ ;  /* 0x0000000416097210 */ /* 0x001fca0007f1e0ff */
        /* <DEDUP_REMOVED lines=8> */
.L_x_270:
[----:B------:R-:W0:Y:S01]  /*cf30*/  LDC.64 R20, c[0x0][0x640] ;  /* 0x00019000ff147b82 */ /* 0x000e220000000a00 */
[-CC-:B------:R-:W-:Y:S02]  /*cf40*/  SHF.R.U64 R14, R8, R10.reuse, R9.reuse ;  /* 0x0000000a080e7219 */ /* 0x180fe40000001209 */
[----:B------:R-:W-:Y:S02]  /*cf50*/  SHF.R.U32.HI R4, RZ, R10, R9 ;  /* 0x0000000aff047219 */ /* 0x000fe40000011609 */
[----:B------:R-:W-:-:S03]  /*cf60*/  IADD3 R7, P0, RZ, -R14, RZ ;  /* 0x8000000eff077210 */ /* 0x000fc60007f1e0ff */
[----:B------:R-:W1:Y:S02]  /*cf70*/  LDC R8, c[0x0][0x618] ;  /* 0x00018600ff087b82 */ /* 0x000e640000000800 */
[----:B------:R-:W-:Y:S02]  /*cf80*/  IMAD.X R5, RZ, RZ, ~R4, P0 ;  /* 0x000000ffff057224 */ /* 0x000fe400000e0e04 */
[----:B------:R-:W-:Y:S02]  /*cf90*/  IMAD.MOV.U32 R4, RZ, RZ, R22 ;  /* 0x000000ffff047224 */ /* 0x000fe400078e0016 */
[-C--:B------:R-:W-:Y:S02]  /*cfa0*/  IMAD R6, R5, R16.reuse, RZ ;  /* 0x0000001005067224 */ /* 0x080fe400078e02ff */
[----:B------:R-:W2:Y:S01]  /*cfb0*/  LDC R18, c[0x0][0x608] ;  /* 0x00018200ff127b82 */ /* 0x000ea20000000800 */
[----:B------:R-:W-:Y:S02]  /*cfc0*/  IMAD.MOV.U32 R5, RZ, RZ, R23 ;  /* 0x000000ffff057224 */ /* 0x000fe400078e0017 */
[----:B------:R-:W-:-:S05]  /*cfd0*/  IMAD.WIDE.U32 R4, R7, R16, R4 ;  /* 0x0000001007047225 */ /* 0x000fca00078e0004 */
[----:B------:R-:W3:Y:S01]  /*cfe0*/  LDC R19, c[0x0][0x658] ;  /* 0x00019600ff137b82 */ /* 0x000ee20000000800 */
[----:B------:R-:W-:Y:S01]  /*cff0*/  IMAD R7, R7, R17, R6 ;  /* 0x0000001107077224 */ /* 0x000fe200078e0206 */
[----:B0-----:R-:W-:Y:S01]  /*d000*/  ISETP.NE.U32.AND P0, PT, R20, RZ, PT ;  /* 0x000000ff1400720c */ /* 0x001fe20003f05070 */
[----:B------:R-:W-:Y:S02]  /*d010*/  IMAD.MOV.U32 R6, RZ, RZ, -0x1 ;  /* 0xffffffffff067424 */ /* 0x000fe400078e00ff */
[----:B------:R-:W-:Y:S01]  /*d020*/  IMAD.IADD R5, R5, 0x1, R7 ;  /* 0x0000000105057824 */ /* 0x000fe200078e0207 */
[----:B------:R-:W-:Y:S02]  /*d030*/  ISETP.NE.AND.EX P0, PT, R21, RZ, PT, P0 ;  /* 0x000000ff1500720c */ /* 0x000fe40003f05300 */
[----:B------:R-:W0:Y:S02]  /*d040*/  LDC R17, c[0x0][0x600] ;  /* 0x00018000ff117b82 */ /* 0x000e240000000800 */
[----:B-1----:R-:W-:-:S02]  /*d050*/  SHF.R.U64 R10, R4, R8, R5 ;  /* 0x00000008040a7219 */ /* 0x002fc40000001205 */
[----:B------:R-:W-:-:S04]  /*d060*/  SHF.R.U32.HI R5, RZ, R8, R5 ;  /* 0x00000008ff057219 */ /* 0x000fc80000011605 */
[----:B------:R-:W1:Y:S01]  /*d070*/  LDC R22, c[0x0][0x648] ;  /* 0x00019200ff167b82 */ /* 0x000e620000000800 */
[-CC-:B--2---:R-:W-:Y:S02]  /*d080*/  SHF.R.U64 R15, R10, R18.reuse, R5.reuse ;  /* 0x000000120a0f7219 */ /* 0x184fe40000001205 */
[----:B------:R-:W-:Y:S01]  /*d090*/  SHF.R.U32.HI R4, RZ, R18, R5 ;  /* 0x00000012ff047219 */ /* 0x000fe20000011605 */
[----:B------:R-:W-:-:S04]  /*d0a0*/  IMAD.MOV.U32 R18, RZ, RZ, 0x1 ;  /* 0x00000001ff127424 */ /* 0x000fc800078e00ff */
[----:B------:R-:W2:Y:S01]  /*d0b0*/  LDC R23, c[0x0][0x638] ;  /* 0x00018e00ff177b82 */ /* 0x000ea20000000800 */
[-CC-:B---3--:R-:W-:Y:S02]  /*d0c0*/  SHF.R.U64 R16, R15, R19.reuse, R4.reuse ;  /* 0x000000130f107219 */ /* 0x188fe40000001204 */
[-C--:B------:R-:W-:Y:S02]  /*d0d0*/  SHF.L.U32 R6, R6, R19.reuse, RZ ;  /* 0x0000001306067219 */ /* 0x080fe400000006ff */
[----:B------:R-:W-:Y:S01]  /*d0e0*/  SHF.R.U32.HI R5, RZ, R19, R4 ;  /* 0x00000013ff057219 */ /* 0x000fe20000011604 */
[----:B------:R-:W-:Y:S01]  /*d0f0*/  IMAD.MOV.U32 R4, RZ, RZ, R16 ;  /* 0x000000ffff047224 */ /* 0x000fe200078e0010 */
[----:B------:R-:W-:Y:S01]  /*d100*/  LOP3.LUT R24, RZ, R6, RZ, 0x33, !PT ;  /* 0x00000006ff187212 */ /* 0x000fe200078e33ff */
[----:B------:R-:W3:Y:S01]  /*d110*/  LDC R25, c[0x0][0x610] ;  /* 0x00018400ff197b82 */ /* 0x000ee20000000800 */
[----:B------:R-:W-:Y:S05]  /*d120*/  @!P0 BRA `(.L_x_271) ;  /* 0x0000000000288947 */ /* 0x000fea0003800000 */
        /* <DEDUP_REMOVED lines=10> */
.L_x_271:
[----:B-1----:R-:W-:Y:S01]  /*d1d0*/  SHF.R.U64 R4, R4, R22, R5 ;  /* 0x0000001604047219 */ /* 0x002fe20000001205 */
[----:B0-----:R-:W-:Y:S01]  /*d1e0*/  VIADD R7, R17, 0xffffffff ;  /* 0xffffffff11077836 */ /* 0x001fe20000000000 */
[----:B------:R-:W-:Y:S01]  /*d1f0*/  SHF.L.U32 R18, R18, R19, RZ ;  /* 0x0000001312127219 */ /* 0x000fe200000006ff */
[----:B------:R-:W-:Y:S01]  /*d200*/  @P3 IMAD R0, R11, R12, R2 ;  /* 0x0000000c0b003224 */ /* 0x000fe200078e0202 */
[----:B------:R-:W-:Y:S01]  /*d210*/  LOP3.LUT R3, R15, R24, RZ, 0xc0, !PT ;  /* 0x000000180f037212 */ /* 0x000fe200078ec0ff */
[----:B------:R-:W-:Y:S01]  /*d220*/  IMAD.MOV R5, RZ, RZ, -R4 ;  /* 0x000000ffff057224 */ /* 0x000fe200078e0a04 */
[----:B------:R-:W-:Y:S01]  /*d230*/  LOP3.LUT R7, R10, R7, RZ, 0xc0, !PT ;  /* 0x000000070a077212 */ /* 0x000fe200078ec0ff */
[----:B------:R-:W-:Y:S02]  /*d240*/  IMAD.MOV.U32 R6, RZ, RZ, R14 ;  /* 0x000000ffff067224 */ /* 0x000fe400078e000e */
[----:B------:R-:W-:Y:S02]  /*d250*/  IMAD R3, R18, R4, R3 ;  /* 0x0000000412037224 */ /* 0x000fe400078e0203 */
[----:B--2---:R-:W-:-:S02]  /*d260*/  IMAD R2, R5, R23, R16 ;  /* 0x0000001705027224 */ /* 0x004fc400078e0210 */
[----:B---3--:R-:W-:Y:S02]  /*d270*/  IMAD R0, R3, R25, R0 ;  /* 0x0000001903007224 */ /* 0x008fe400078e0200 */
[----:B------:R-:W-:Y:S02]  /*d280*/  IMAD R5, R2, R17, R7 ;  /* 0x0000001102057224 */ /* 0x000fe400078e0207 */
[----:B------:R-:W-:-:S03]  /*d290*/  IMAD.MOV.U32 R4, RZ, RZ, 0x1 ;  /* 0x00000001ff047424 */ /* 0x000fc600078e00ff */
[----:B------:R-:W-:Y:S02]  /*d2a0*/  SEL R7, R5, R0, !P3 ;  /* 0x0000000005077207 */ /* 0x000fe40005800000 */
[----:B------:R-:W-:-:S07]  /*d2b0*/  SEL R5, R0, R5, !P3 ;  /* 0x0000000500057207 */ /* 0x000fce0005800000 */
.L_x_269:
[----:B------:R-:W-:-:S08]  /*d2c0*/  NOP ;  /* 0x0000000000007918 */ /* 0x000fd00000000000 */
[----:B------:R-:W0:-:S00]  /*d2d0*/  USETMAXREG.DEALLOC.CTAPOOL 0x28 ;  /* 0x00000028000079c8 */ /* 0x000e0000080e0500 */
[----:B------:R-:W-:-:S13]  /*d2e0*/  ISETP.NE.AND P0, PT, RZ, UR8, PT ;  /* 0x00000008ff007c0c */ /* 0x000fda000bf05270 */
[----:B------:R-:W-:Y:S05]  /*d2f0*/  @P0 EXIT ;  /* 0x000000000000094d */ /* 0x000fea0003800000 */
[----:B0-----:R-:W-:Y:S01]  /*d300*/  LOP3.LUT P0, RZ, R4, 0xff, RZ, 0xc0, !PT ;  /* 0x000000ff04ff7812 */ /* 0x001fe2000780c0ff */
[----:B------:R-:W-:Y:S02]  /*d310*/  IMAD.MOV.U32 R0, RZ, RZ, 0x1 ;  /* 0x00000001ff007424 */ /* 0x000fe400078e00ff */
[----:B------:R-:W-:-:S10]  /*d320*/  IMAD.MOV.U32 R9, RZ, RZ, RZ ;  /* 0x000000ffff097224 */ /* 0x000fd400078e00ff */
[----:B------:R-:W-:Y:S05]  /*d330*/  @!P0 BRA `(.L_x_272) ;  /* 0x0000000c00588947 */ /* 0x000fea0003800000 */
[----:B------:R-:W0:Y:S01]  /*d340*/  S2R R8, SR_CgaCtaId ;  /* 0x0000000000087919 */ /* 0x000e220000008800 */
[----:B------:R-:W-:Y:S01]  /*d350*/  ULDC UR4, c[0x0][0x28c] ;  /* 0x0000a30000047ab9 */ /* 0x000fe20000000800 */
[----:B------:R-:W-:Y:S01]  /*d360*/  ULDC UR5, c[0x0][0x600] ;  /* 0x0001800000057ab9 */ /* 0x000fe20000000800 */
[----:B------:R-:W-:Y:S01]  /*d370*/  UIADD3 UR9, UR4, 0x1f, URZ ;  /* 0x0000001f04097890 */ /* 0x000fe2000fffe03f */
[----:B------:R-:W-:Y:S01]  /*d380*/  BSSY B0, `(.L_x_272) ;  /* 0x00000d1000007945 */ /* 0x000fe20003800000 */
[----:B------:R-:W-:Y:S01]  /*d390*/  ULDC UR7, c[0x0][0x658] ;  /* 0x0001960000077ab9 */ /* 0x000fe20000000800 */
[----:B------:R-:W-:Y:S01]  /*d3a0*/  UMOV UR10, 0x1 ;  /* 0x00000001000a7882 */ /* 0x000fe20000000000 */
[----:B------:R-:W-:Y:S01]  /*d3b0*/  UIADD3 UR4, UR5, -0x1, URZ ;  /* 0xffffffff05047890 */ /* 0x000fe2000fffe03f */
[----:B------:R-:W-:Y:S01]  /*d3c0*/  IMAD.MOV.U32 R11, RZ, RZ, 0x1 ;  /* 0x00000001ff0b7424 */ /* 0x000fe200078e00ff */
[----:B------:R-:W-:Y:S01]  /*d3d0*/  UMOV UR8, 0xffffffff ;  /* 0xffffffff00087882 */ /* 0x000fe20000000000 */
[----:B------:R-:W-:Y:S01]  /*d3e0*/  USHF.L.U32 UR5, UR10, UR7, URZ ;  /* 0x000000070a057299 */ /* 0x000fe2000800063f */
[----:B------:R-:W-:Y:S01]  /*d3f0*/  IMAD.MOV.U32 R0, RZ, RZ, 0x1 ;  /* 0x00000001ff007424 */ /* 0x000fe200078e00ff */
[----:B------:R-:W-:Y:S01]  /*d400*/  USHF.R.S32.HI UR10, URZ, 0x1f, UR9 ;  /* 0x0000001f3f0a7899 */ /* 0x000fe20008011409 */
[----:B------:R-:W-:Y:S01]  /*d410*/  IMAD.MOV.U32 R9, RZ, RZ, RZ ;  /* 0x000000ffff097224 */ /* 0x000fe200078e00ff */
[----:B------:R-:W-:Y:S01]  /*d420*/  ULDC UR6, c[0x0][0xc] ;  /* 0x0000030000067ab9 */ /* 0x000fe20000000800 */
[----:B------:R-:W-:-:S02]  /*d430*/  USHF.L.U32 UR11, UR8, UR7, URZ ;  /* 0x00000007080b7299 */ /* 0x000fc4000800063f */
[----:B------:R-:W-:Y:S01]  /*d440*/  ULEA.HI UR10, UR10, UR9, URZ, 0x5 ;  /* 0x000000090a0a7291 */ /* 0x000fe2000f8f283f */
[----:B------:R-:W-:Y:S01]  /*d450*/  ULDC UR7, c[0x0][0x10] ;  /* 0x0000040000077ab9 */ /* 0x000fe20000000800 */
[----:B------:R-:W-:Y:S01]  /*d460*/  ULDC UR8, c[0x0][0x14] ;  /* 0x0000050000087ab9 */ /* 0x000fe20000000800 */
[----:B------:R-:W-:Y:S02]  /*d470*/  UIMAD.WIDE.U32 UR6, UR6, UR7, URZ ;  /* 0x00000007060672a5 */ /* 0x000fe4000f8e003f */
[----:B------:R-:W-:Y:S02]  /*d480*/  USHF.R.S32.HI UR19, URZ, 0x5, UR10 ;  /* 0x000000053f137899 */ /* 0x000fe4000801140a */
[----:B------:R-:W-:Y:S02]  /*d490*/  UIMAD.WIDE.U32 UR22, UR6, UR8, URZ ;  /* 0x00000008061672a5 */ /* 0x000fe4000f8e003f */
[----:B------:R-:W-:Y:S02]  /*d4a0*/  UIMAD UR16, UR7, UR8, URZ ;  /* 0x00000008071072a4 */ /* 0x000fe4000f8e023f */
[----:B------:R-:W-:-:S02]  /*d4b0*/  ULOP3.LUT UR26, UR13, 0x2, URZ, 0xfc, !UPT ;  /* 0x000000020d1a7892 */ /* 0x000fc4000f8efc3f */
[----:B------:R-:W-:Y:S01]  /*d4c0*/  ULOP3.LUT UR20, URZ, UR11, URZ, 0x33, !UPT ;  /* 0x0000000b3f147292 */ /* 0x000fe2000f8e333f */
[----:B0-----:R-:W-:Y:S01]  /*d4d0*/  LOP3.LUT R8, R8, 0x1, RZ, 0xc0, !PT ;  /* 0x0000000108087812 */ /* 0x001fe200078ec0ff */
[----:B------:R-:W-:Y:S02]  /*d4e0*/  UIADD3 UR16, UR23, UR16, URZ ;  /* 0x0000001017107290 */ /* 0x000fe4000fffe03f */
[----:B------:R-:W-:Y:S01]  /*d4f0*/  UIADD3 UR27, UR19, 0x1, URZ ;  /* 0x00000001131b7890 */ /* 0x000fe2000fffe03f */
[----:B------:R-:W-:-:S11]  /*d500*/  ULDC.64 UR24, c[0x0][0x198] ;  /* 0x0000660000187ab9 */ /* 0x000fd60000000a00 */
.L_x_283:
[----:B------:R-:W-:-:S03]  /*d510*/  UMOV UR6, 0xffffffff ;  /* 0xffffffff00067882 */ /* 0x000fc60000000000 */
[----:B------:R-:W-:Y:S05]  /*d520*/  BRA.DIV UR6, `(.L_x_273) ;  /* 0x0000001a06107947 */ /* 0x000fea000b800000 */
[----:B------:R-:W-:-:S13]  /*d530*/  ELECT P0, URZ, PT ;  /* 0x00000000003f782f */ /* 0x000fda0003800000 */
.L_x_310:
[----:B------:R-:W0:Y:S01]  /*d540*/  LDC R2, c[0x0][0x28c] ;  /* 0x0000a300ff027b82 */ /* 0x000e220000000800 */
[----:B------:R-:W-:Y:S01]  /*d550*/  BSSY B1, `(.L_x_274) ;  /* 0x000003b000017945 */ /* 0x000fe20003800000 */
[----:B0-----:R-:W-:-:S13]  /*d560*/  ISETP.LT.OR P0, PT, R2, 0x1, !P0 ;  /* 0x000000010200780c */ /* 0x001fda0004701670 */
[----:B------:R-:W-:Y:S05]  /*d570*/  @P0 BRA `(.L_x_275) ;  /* 0x0000000000e00947 */ /* 0x000fea0003800000 */
[----:B------:R-:W-:Y:S02]  /*d580*/  IMAD R7, R7, 0x2, R8 ;  /* 0x0000000207077824 */ /* 0x000fe400078e0208 */
[----:B------:R-:W-:Y:S02]  /*d590*/  IMAD.SHL.U32 R10, R5, 0x80, RZ ;  /* 0x00000080050a7824 */ /* 0x000fe400078e00ff */
[----:B------:R-:W-:Y:S02]  /*d5a0*/  IMAD.MOV.U32 R14, RZ, RZ, RZ ;  /* 0x000000ffff0e7224 */ /* 0x000fe400078e00ff */
[----:B------:R-:W-:Y:S02]  /*d5b0*/  IMAD.U32 R15, RZ, RZ, UR27 ;  /* 0x0000001bff0f7e24 */ /* 0x000fe4000f8e00ff */
[----:B------:R-:W-:Y:S02]  /*d5c0*/  IMAD.MOV.U32 R2, RZ, RZ, R0 ;  /* 0x000000ffff027224 */ /* 0x000fe400078e0000 */
[----:B------:R-:W-:-:S02]  /*d5d0*/  IMAD.MOV.U32 R3, RZ, RZ, R9 ;  /* 0x000000ffff037224 */ /* 0x000fc400078e0009 */
[----:B------:R-:W-:-:S07]  /*d5e0*/  IMAD R7, R7, 0x70, RZ ;  /* 0x0000007007077824 */ /* 0x000fce00078e02ff */
.L_x_278:
[----:B------:R-:W0:Y:S01]  /*d5f0*/  S2R R5, SR_CgaCtaId ;  /* 0x0000000000057919 */ /* 0x000e220000008800 */
[----:B------:R-:W-:Y:S01]  /*d600*/  MOV R4, 0x400 ;  /* 0x0000040000047802 */ /* 0x000fe20000000f00 */
[----:B------:R-:W1:Y:S03]  /*d610*/  S2R R16, SR_TID.X ;  /* 0x0000000000107919 */ /* 0x000e660000002100 */
[----:B0-----:R-:W-:Y:S02]  /*d620*/  LEA R12, R5, R4, 0x18 ;  /* 0x00000004050c7211 */ /* 0x001fe400078ec0ff */
[----:B------:R-:W-:Y:S02]  /*d630*/  SHF.L.U32 R4, R2, 0x1f, RZ ;  /* 0x0000001f02047819 */ /* 0x000fe400000006ff */
[----:B-1----:R-:W-:Y:S01]  /*d640*/  LOP3.LUT P1, RZ, R16, 0x7f, RZ, 0xc0, !PT ;  /* 0x0000007f10ff7812 */ /* 0x002fe2000782c0ff */
[----:B------:R-:W-:-:S04]  /*d650*/  IMAD R13, R3, 0x8, R12 ;  /* 0x00000008030d7824 */ /* 0x000fc800078e020c */
[----:B------:R-:W0:Y:S08]  /*d660*/  SYNCS.PHASECHK.TRANS64.TRYWAIT P0, [R13+URZ+0xa0], R4 ;  /* 0x0000a0040d0075a7 */ /* 0x000e30000800017f */
[----:B------:R-:W1:Y:S01]  /*d670*/  @!P1 LDC R5, c[0x0][0x500] ;  /* 0x00014000ff059b82 */ /* 0x000e620000000800 */
[----:B0-----:R-:W-:Y:S05]  /*d680*/  @!P0 BRA `(.L_x_276) ;  /* 0x0000001400d88947 */ /* 0x001fea0003800000 */
.L_x_311:
[----:B------:R-:W-:Y:S01]  /*d690*/  UPRMT UR6, UR26, 0x9910, URZ ;  /* 0x000099101a067896 */ /* 0x000fe2000800003f */
[----:B-1----:R1:W-:Y:S03]  /*d6a0*/  @!P1 SYNCS.ARRIVE.TRANS64 RZ, [R13+URZ], R5 ;  /* 0x000000050dff99a7 */ /* 0x0023e6000800003f */
[----:B------:R-:W-:-:S06]  /*d6b0*/  UISETP.NE.AND UP0, UPT, UR6, 0x2, UPT ;  /* 0x000000020600788c */ /* 0x000fcc000bf05270 */
[----:B------:R-:W-:-:S13]  /*d6c0*/  PLOP3.LUT P0, PT, PT, PT, UP0, 0x80, 0x0 ;  /* 0x000000000000781c */ /* 0x000fda0003f0f008 */
[----:B-1----:R-:W-:Y:S05]  /*d6d0*/  @P0 BRA `(.L_x_277) ;  /* 0x0000000000040947 */ /* 0x002fea0003800000 */
[----:B------:R-:W-:Y:S01]  /*d6e0*/  BPT.TRAP 0x1 ;  /* 0x000000040000795c */ /* 0x000fe20000300000 */
.L_x_277:
[----:B0-----:R-:W-:Y:S01]  /*d6f0*/  IMAD R4, R3, 0x2, R8 ;  /* 0x0000000203047824 */ /* 0x001fe200078e0208 */
[----:B------:R-:W-:Y:S01]  /*d700*/  R2UR UR9, R13 ;  /* 0x000000000d0972ca */ /* 0x000fe200000e0000 */
[--C-:B------:R-:W-:Y:S01]  /*d710*/  IMAD R5, R3, 0x1000, R12.reuse ;  /* 0x0000100003057824 */ /* 0x100fe200078e020c */
[----:B------:R-:W-:Y:S01]  /*d720*/  UIADD3 UR6, UP0, UR24, 0xf0, URZ ;  /* 0x000000f018067890 */ /* 0x000fe2000ff1e03f */
[----:B------:R-:W-:Y:S01]  /*d730*/  IMAD R4, R4, 0xe00, R12 ;  /* 0x00000e0004047824 */ /* 0x000fe200078e020c */
[----:B------:R-:W-:Y:S01]  /*d740*/  R2UR UR11, R10 ;  /* 0x000000000a0b72ca */ /* 0x000fe200000e0000 */
[----:B------:R-:W-:Y:S01]  /*d750*/  VIADD R15, R15, 0xffffffff ;  /* 0xffffffff0f0f7836 */ /* 0x000fe20000000000 */
[----:B------:R-:W-:Y:S01]  /*d760*/  R2UR UR7, R5 ;  /* 0x00000000050772ca */ /* 0x000fe200000e0000 */
[----:B------:R-:W-:Y:S01]  /*d770*/  UIADD3 UR28, UP1, UR24, 0x1f0, URZ ;  /* 0x000001f0181c7890 */ /* 0x000fe2000ff3e03f */
[----:B------:R-:W-:Y:S01]  /*d780*/  R2UR UR8, R4 ;  /* 0x00000000040872ca */ /* 0x000fe200000e0000 */
[----:B------:R-:W-:Y:S01]  /*d790*/  VIADD R3, R3, 0x1 ;  /* 0x0000000103037836 */ /* 0x000fe20000000000 */
[----:B------:R-:W-:Y:S01]  /*d7a0*/  R2UR UR10, R14 ;  /* 0x000000000e0a72ca */ /* 0x000fe200000e0000 */
[----:B------:R-:W-:Y:S01]  /*d7b0*/  UIADD3.X UR29, URZ, UR25, URZ, UP1, !UPT ;  /* 0x000000193f1d7290 */ /* 0x000fe20008ffe43f */
[----:B------:R-:W-:Y:S01]  /*d7c0*/  R2UR UR12, R6 ;  /* 0x00000000060c72ca */ /* 0x000fe200000e0000 */
[----:B------:R-:W-:Y:S01]  /*d7d0*/  UMOV UR14, 0x0 ;  /* 0x00000000000e7882 */ /* 0x000fe20000000000 */
[----:B------:R-:W-:Y:S01]  /*d7e0*/  R2UR UR21, R7 ;  /* 0x00000000071572ca */ /* 0x000fe200000e0000 */
[----:B------:R-:W-:Y:S01]  /*d7f0*/  UMOV UR15, 0x10000000 ;  /* 0x10000000000f7882 */ /* 0x000fe20000000000 */
[----:B------:R-:W-:Y:S01]  /*d800*/  ISETP.GT.AND P1, PT, R15, 0x1, PT ;  /* 0x000000010f00780c */ /* 0x000fe20003f24270 */
[----:B------:R-:W-:Y:S01]  /*d810*/  UMOV UR30, 0x30000 ;  /* 0x00030000001e7882 */ /* 0x000fe20000000000 */
[C---:B------:R-:W-:Y:S01]  /*d820*/  ISETP.NE.AND P0, PT, R3.reuse, 0x14, PT ;  /* 0x000000140300780c */ /* 0x040fe20003f05270 */
[----:B------:R-:W-:Y:S01]  /*d830*/  UIADD3 UR17, UR7, 0x200, URZ ;  /* 0x0000020007117890 */ /* 0x000fe2000fffe03f */
[----:B------:R-:W-:Y:S01]  /*d840*/  VIADD R14, R14, 0x20 ;  /* 0x000000200e0e7836 */ /* 0x000fe20000000000 */
[----:B------:R-:W-:Y:S01]  /*d850*/  UIADD3.X UR7, URZ, UR25, URZ, UP0, !UPT ;  /* 0x000000193f077290 */ /* 0x000fe200087fe43f */
[----:B------:R-:W-:Y:S01]  /*d860*/  SEL R5, RZ, 0x1, P0 ;  /* 0x00000001ff057807 */ /* 0x000fe20000000000 */
[----:B------:R-:W-:Y:S01]  /*d870*/  UIADD3 UR18, UR8, 0x14200, URZ ;  /* 0x0001420008127890 */ /* 0x000fe2000fffe03f */
[----:B------:R-:W-:-:S02]  /*d880*/  SEL R3, R3, RZ, P0 ;  /* 0x000000ff03037207 */ /* 0x000fc40000000000 */
[----:B------:R-:W-:Y:S01]  /*d890*/  UMOV UR8, UR17 ;  /* 0x0000001100087c82 */ /* 0x000fe20008000000 */
[----:B------:R-:W-:-:S03]  /*d8a0*/  LOP3.LUT R2, R2, R5, RZ, 0x3c, !PT ;  /* 0x0000000502027212 */ /* 0x000fc600078e3cff */
[----:B------:R0:W-:Y:S02]  /*d8b0*/  UTMALDG.3D [UR8], [UR6], desc[UR14] ;  /* 0x00000e08060075b4 */ /* 0x0001e40008011000 */
[----:B0-----:R-:W-:Y:S01]  /*d8c0*/  UMOV UR8, UR18 ;  /* 0x0000001200087c82 */ /* 0x001fe20008000000 */
[----:B------:R-:W-:Y:S02]  /*d8d0*/  UMOV UR11, UR21 ;  /* 0x00000015000b7c82 */ /* 0x000fe40008000000 */
[----:B------:R0:W-:Y:S02]  /*d8e0*/  UTMALDG.3D.MULTICAST [UR8], [UR28], UR30, desc[UR14] ;  /* 0x00000e081c0073b4 */ /* 0x0001e4000801181e */
[----:B0-----:R-:W-:Y:S05]  /*d8f0*/  @P1 BRA `(.L_x_278) ;  /* 0xfffffffc003c1947 */ /* 0x001fea000383ffff */
.L_x_275:
[----:B------:R-:W-:Y:S05]  /*d900*/  BSYNC B1 ;  /* 0x0000000000017941 */ /* 0x000fea0003800000 */
.L_x_274:
[----:B------:R-:W2:Y:S01]  /*d910*/  LDL.LU R17, [R1+0x8] ;  /* 0x0000080001117983 */ /* 0x000ea20000300800 */
[----:B------:R-:W-:Y:S01]  /*d920*/  LOP3.LUT P1, RZ, R11, 0xff, RZ, 0xc0, !PT ;  /* 0x000000ff0bff7812 */ /* 0x000fe2000782c0ff */
[----:B------:R-:W-:Y:S01]  /*d930*/  VIADD R4, R9, UR19 ;  /* 0x0000001309047c36 */ /* 0x000fe20008000000 */
[----:B------:R-:W-:Y:S01]  /*d940*/  ULDC.64 UR6, c[0x0][0x650] ;  /* 0x0001940000067ab9 */ /* 0x000fe20000000a00 */
[----:B------:R-:W3:Y:S01]  /*d950*/  LDL.LU R16, [R1+0xc] ;  /* 0x00000c0001107983 */ /* 0x000ee20000300800 */
[----:B------:R-:W-:Y:S01]  /*d960*/  IMAD.U32 R6, RZ, RZ, UR19 ;  /* 0x00000013ff067e24 */ /* 0x000fe2000f8e00ff */
[----:B------:R-:W-:Y:S01]  /*d970*/  UISETP.GE.U32.AND UP0, UPT, UR19, 0x14, UPT ;  /* 0x000000141300788c */ /* 0x000fe2000bf06070 */
[----:B------:R-:W-:Y:S01]  /*d980*/  ISETP.GT.U32.AND P0, PT, R4, 0x13, PT ;  /* 0x000000130400780c */ /* 0x000fe20003f04070 */
[----:B------:R-:W-:Y:S01]  /*d990*/  BSSY B1, `(.L_x_279) ;  /* 0x000006d000017945 */ /* 0x000fe20003800000 */
[----:B------:R-:W-:Y:S01]  /*d9a0*/  IMAD.MOV.U32 R7, RZ, RZ, -0x1 ;  /* 0xffffffffff077424 */ /* 0x000fe200078e00ff */
[----:B------:R-:W-:-:S02]  /*d9b0*/  PRMT R11, RZ, 0x7610, R11 ;  /* 0x00007610ff0b7816 */ /* 0x000fc4000000000b */
[----:B------:R-:W-:Y:S01]  /*d9c0*/  ISETP.LT.U32.AND P0, PT, R6, 0x14, P0 ;  /* 0x000000140600780c */ /* 0x000fe20000701070 */
[----:B------:R-:W-:Y:S01]  /*d9d0*/  IMAD.MOV.U32 R6, RZ, RZ, -0x1 ;  /* 0xffffffffff067424 */ /* 0x000fe200078e00ff */
[----:B------:R-:W0:Y:S01]  /*d9e0*/  @P1 S2R R3, SR_CgaCtaId ;  /* 0x0000000000031919 */ /* 0x000e220000008800 */
[----:B------:R-:W-:Y:S02]  /*d9f0*/  @P1 MOV R2, 0x400 ;  /* 0x0000040000021802 */ /* 0x000fe40000000f00 */
[----:B------:R-:W-:Y:S02]  /*da00*/  PLOP3.LUT P2, PT, PT, PT, UP0, 0x80, 0x0 ;  /* 0x000000000000781c */ /* 0x000fe40003f4f008 */
[----:B0-----:R-:W-:Y:S01]  /*da10*/  @P1 LEA R5, R3, R2, 0x18 ;  /* 0x0000000203051211 */ /* 0x001fe200078ec0ff */
[----:B------:R-:W-:-:S03]  /*da20*/  IMAD.WIDE.U32 R2, R4, -0x33333333, RZ ;  /* 0xcccccccd04027825 */ /* 0x000fc600078e00ff */
[----:B------:R0:W-:Y:S01]  /*da30*/  @P1 SYNCS.ARRIVE.TRANS64.A1T0 RZ, [R5+URZ+0x158], RZ ;  /* 0x000158ff05ff19a7 */ /* 0x0001e2000810003f */
[----:B------:R-:W-:Y:S02]  /*da40*/  PRMT R2, RZ, 0x7610, R2 ;  /* 0x00007610ff027816 */ /* 0x000fe40000000002 */
[----:B0-----:R-:W-:Y:S02]  /*da50*/  SHF.R.U32.HI R5, RZ, 0x4, R3 ;  /* 0x00000004ff057819 */ /* 0x001fe40000011603 */
[----:B------:R-:W-:-:S03]  /*da60*/  SEL R3, RZ, 0x1, !P0 ;  /* 0x00000001ff037807 */ /* 0x000fc60004000000 */
[----:B------:R-:W-:Y:S01]  /*da70*/  IMAD R9, R5, -0x14, R4 ;  /* 0xffffffec05097824 */ /* 0x000fe200078e0204 */
[----:B------:R-:W-:-:S04]  /*da80*/  LOP3.LUT R0, R0, R3, RZ, 0x3c, !PT ;  /* 0x0000000300007212 */ /* 0x000fc800078e3cff */
[----:B------:R-:W-:Y:S01]  /*da90*/  @P2 LOP3.LUT R0, R0, 0x1, R5, 0x78, !PT ;  /* 0x0000000100002812 */ /* 0x000fe200078e7805 */
[----:B------:R-:W-:Y:S01]  /*daa0*/  IMAD.MOV.U32 R5, RZ, RZ, -0x1 ;  /* 0xffffffffff057424 */ /* 0x000fe200078e00ff */
[----:B---3--:R-:W-:-:S04]  /*dab0*/  IADD3 R16, P1, R16, UR22, RZ ;  /* 0x0000001610107c10 */ /* 0x008fc8000ff3e0ff */
[----:B--2---:R-:W-:Y:S01]  /*dac0*/  IADD3.X R17, R17, UR16, RZ, P1, !PT ;  /* 0x0000001011117c10 */ /* 0x004fe20008ffe4ff */
[----:B------:R0:W-:Y:S01]  /*dad0*/  STL [R1+0xc], R16 ;  /* 0x00000c1001007387 */ /* 0x0001e20000100800 */
[----:B------:R-:W-:-:S03]  /*dae0*/  ISETP.GE.U32.AND P0, PT, R16, UR6, PT ;  /* 0x0000000610007c0c */ /* 0x000fc6000bf06070 */
[----:B------:R0:W-:Y:S01]  /*daf0*/  STL [R1+0x8], R17 ;  /* 0x0000081101007387 */ /* 0x0001e20000100800 */
[----:B------:R-:W-:-:S13]  /*db00*/  ISETP.GE.U32.AND.EX P0, PT, R17, UR7, PT, P0 ;  /* 0x0000000711007c0c */ /* 0x000fda000bf06100 */
[----:B0-----:R-:W-:Y:S05]  /*db10*/  @P0 BRA `(.L_x_280) ;  /* 0x0000000400500947 */ /* 0x001fea0003800000 */
[----:B------:R-:W-:Y:S01]  /*db20*/  ULDC.64 UR6, c[0x0][0x628] ;  /* 0x00018a0000067ab9 */ /* 0x000fe20000000a00 */
[----:B------:R-:W0:Y:S01]  /*db30*/  S2R R12, SR_CTAID.X ;  /* 0x00000000000c7919 */ /* 0x000e220000002500 */
[----:B------:R-:W-:Y:S01]  /*db40*/  ISETP.NE.U32.AND P0, PT, RZ, UR6, PT ;  /* 0x00000006ff007c0c */ /* 0x000fe2000bf05070 */
[----:B------:R-:W-:Y:S01]  /*db50*/  ULDC UR9, c[0x0][0x630] ;  /* 0x00018c0000097ab9 */ /* 0x000fe20000000800 */
[----:B------:R-:W-:Y:S01]  /*db60*/  IMAD.MOV.U32 R2, RZ, RZ, R16 ;  /* 0x000000ffff027224 */ /* 0x000fe200078e0010 */
[----:B------:R-:W1:Y:S01]  /*db70*/  S2R R10, SR_CTAID.Y ;  /* 0x00000000000a7919 */ /* 0x000e620000002600 */
[----:B------:R-:W-:Y:S01]  /*db80*/  ISETP.NE.AND.EX P0, PT, RZ, UR7, PT, P0 ;  /* 0x00000007ff007c0c */ /* 0x000fe2000bf05300 */
[----:B------:R-:W-:-:S12]  /*db90*/  IMAD.MOV.U32 R3, RZ, RZ, R17 ;  /* 0x000000ffff037224 */ /* 0x000fd800078e0011 */
[----:B------:R-:W-:Y:S05]  /*dba0*/  @!P0 BRA `(.L_x_281) ;  /* 0x0000000000288947 */ /* 0x000fea0003800000 */
[----:B------:R-:W-:Y:S02]  /*dbb0*/  ULDC UR8, c[0x0][0x634] ;  /* 0x00018d0000087ab9 */ /* 0x000fe40000000800 */
[----:B------:R-:W-:-:S05]  /*dbc0*/  IADD3 R7, P0, R16, UR8, RZ ;  /* 0x0000000810077c10 */ /* 0x000fca000ff1e0ff */
[----:B------:R-:W-:-:S04]  /*dbd0*/  IMAD.X R13, RZ, RZ, R17, P0 ;  /* 0x000000ffff0d7224 */ /* 0x000fc800000e0611 */
[----:B------:R-:W-:-:S04]  /*dbe0*/  IMAD.WIDE.U32 R4, R13, UR6, RZ ;  /* 0x000000060d047c25 */ /* 0x000fc8000f8e00ff */
[----:B------:R-:W-:-:S04]  /*dbf0*/  IMAD.WIDE.U32 R4, P0, R7, UR7, R4 ;  /* 0x0000000707047c25 */ /* 0x000fc8000f800004 */
[----:B------:R-:W-:-:S04]  /*dc00*/  IMAD.WIDE.U32 R6, R7, UR6, RZ ;  /* 0x0000000607067c25 */ /* 0x000fc8000f8e00ff */
[----:B------:R-:W-:Y:S01]  /*dc10*/  IMAD.X R3, RZ, RZ, RZ, P0 ;  /* 0x000000ffff037224 */ /* 0x000fe200000e06ff */
[----:B------:R-:W-:Y:S01]  /*dc20*/  IADD3 RZ, P0, R7, R4, RZ ;  /* 0x0000000407ff7210 */ /* 0x000fe20007f1e0ff */
[----:B------:R-:W-:-:S04]  /*dc30*/  IMAD.MOV.U32 R2, RZ, RZ, R5 ;  /* 0x000000ffff027224 */ /* 0x000fc800078e0005 */
[----:B------:R-:W-:-:S08]  /*dc40*/  IMAD.WIDE.U32.X R2, R13, UR7, R2, P0 ;  /* 0x000000070d027c25 */ /* 0x000fd000080e0402 */
.L_x_281:
[--C-:B------:R-:W-:Y:S01]  /*dc50*/  SHF.R.U64 R6, R2, UR9, R3.reuse ;  /* 0x0000000902067c19 */ /* 0x100fe20008001203 */
[----:B------:R-:W-:Y:S01]  /*dc60*/  ULDC.64 UR6, c[0x0][0x620] ;  /* 0x0001880000067ab9 */ /* 0x000fe20000000a00 */
[----:B------:R-:W-:Y:S01]  /*dc70*/  SHF.R.U32.HI R2, RZ, UR9, R3 ;  /* 0x00000009ff027c19 */ /* 0x000fe20008011603 */
[----:B------:R-:W-:Y:S01]  /*dc80*/  IMAD.MOV.U32 R3, RZ, RZ, R17 ;  /* 0x000000ffff037224 */ /* 0x000fe200078e0011 */
[----:B------:R-:W-:Y:S01]  /*dc90*/  IADD3 R5, P0, RZ, -R6, RZ ;  /* 0x80000006ff057210 */ /* 0x000fe20007f1e0ff */
[----:B------:R-:W2:Y:S01]  /*dca0*/  LDC R19, c[0x0][0x144] ;  /* 0x00005100ff137b82 */ /* 0x000ea20000000800 */
[----:B0-----:R-:W-:Y:S01]  /*dcb0*/  I2FP.F32.U32 R7, R12 ;  /* 0x0000000c00077245 */ /* 0x001fe20000201000 */
[----:B------:R-:W-:Y:S01]  /*dcc0*/  ULDC.64 UR10, c[0x0][0x640] ;  /* 0x00019000000a7ab9 */ /* 0x000fe20000000a00 */
[----:B------:R-:W-:Y:S01]  /*dcd0*/  ULDC UR8, c[0x0][0x608] ;  /* 0x0001820000087ab9 */ /* 0x000fe20000000800 */
[----:B------:R-:W-:Y:S01]  /*dce0*/  IMAD.X R2, RZ, RZ, ~R2, P0 ;  /* 0x000000ffff027224 */ /* 0x000fe200000e0e02 */
[----:B------:R-:W-:-:S03]  /*dcf0*/  ISETP.NE.U32.AND P0, PT, RZ, UR10, PT ;  /* 0x0000000aff007c0c */ /* 0x000fc6000bf05070 */
[----:B------:R-:W-:Y:S01]  /*dd00*/  IMAD R4, R2, UR6, RZ ;  /* 0x0000000602047c24 */ /* 0x000fe2000f8e02ff */
[----:B------:R-:W0:Y:S01]  /*dd10*/  LDC R13, c[0x0][0x148] ;  /* 0x00005200ff0d7b82 */ /* 0x000e220000000800 */
[----:B------:R-:W-:Y:S01]  /*dd20*/  IMAD.MOV.U32 R2, RZ, RZ, R16 ;  /* 0x000000ffff027224 */ /* 0x000fe200078e0010 */
[----:B------:R-:W-:-:S03]  /*dd30*/  ISETP.NE.AND.EX P0, PT, RZ, UR11, PT, P0 ;  /* 0x0000000bff007c0c */ /* 0x000fc6000bf05300 */
[----:B------:R-:W-:Y:S01]  /*dd40*/  IMAD.WIDE.U32 R2, R5, UR6, R2 ;  /* 0x0000000605027c25 */ /* 0x000fe2000f8e0002 */
[----:B------:R-:W-:-:S03]  /*dd50*/  ULDC UR6, c[0x0][0x150] ;  /* 0x0000540000067ab9 */ /* 0x000fc60000000800 */
[----:B------:R-:W-:Y:S02]  /*dd60*/  IMAD R5, R5, UR7, R4 ;  /* 0x0000000705057c24 */ /* 0x000fe4000f8e0204 */
[----:B------:R-:W-:Y:S01]  /*dd70*/  FMUL R4, R7, UR6 ;  /* 0x0000000607047c20 */ /* 0x000fe20008400000 */
[----:B------:R-:W-:Y:S01]  /*dd80*/  ULDC UR6, c[0x0][0x618] ;  /* 0x0001860000067ab9 */ /* 0x000fe20000000800 */
[----:B------:R-:W-:Y:S01]  /*dd90*/  ULDC UR7, c[0x0][0x154] ;  /* 0x0000550000077ab9 */ /* 0x000fe20000000800 */
[----:B------:R-:W-:-:S03]  /*dda0*/  IMAD.IADD R3, R3, 0x1, R5 ;  /* 0x0000000103037824 */ /* 0x000fc600078e0205 */
[----:B------:R-:W3:Y:S02]  /*ddb0*/  F2I.U32.TRUNC.NTZ R4, R4 ;  /* 0x0000000400047305 */ /* 0x000ee4000020f000 */
[----:B------:R-:W-:Y:S02]  /*ddc0*/  SHF.R.U64 R7, R2, UR6, R3 ;  /* 0x0000000602077c19 */ /* 0x000fe40008001203 */
[----:B-1----:R-:W-:-:S05]  /*ddd0*/  I2FP.F32.U32 R2, R10 ;  /* 0x0000000a00027245 */ /* 0x002fca0000201000 */
[----:B------:R-:W-:Y:S01]  /*dde0*/  FMUL R5, R2, UR7 ;  /* 0x0000000702057c20 */ /* 0x000fe20008400000 */
[----:B------:R-:W-:Y:S01]  /*ddf0*/  SHF.R.U32.HI R2, RZ, UR6, R3 ;  /* 0x00000006ff027c19 */ /* 0x000fe20008011603 */
[----:B------:R-:W-:Y:S02]  /*de00*/  ULDC UR6, c[0x0][0x658] ;  /* 0x0001960000067ab9 */ /* 0x000fe40000000800 */
[----:B------:R1:W4:Y:S01]  /*de10*/  F2I.U32.TRUNC.NTZ R16, R5 ;  /* 0x0000000500107305 */ /* 0x000322000020f000 */
[----:B------:R-:W-:Y:S01]  /*de20*/  SHF.R.U64 R15, R7, UR8, R2 ;  /* 0x00000008070f7c19 */ /* 0x000fe20008001202 */
[----:B---3--:R-:W-:Y:S01]  /*de30*/  IMAD.MOV R4, RZ, RZ, -R4 ;  /* 0x000000ffff047224 */ /* 0x008fe200078e0a04 */
[----:B------:R-:W-:-:S03]  /*de40*/  SHF.R.U32.HI R2, RZ, UR8, R2 ;  /* 0x00000008ff027c19 */ /* 0x000fc60008011602 */
[----:B--2---:R-:W-:Y:S01]  /*de50*/  IMAD R12, R19, R4, R12 ;  /* 0x00000004130c7224 */ /* 0x004fe200078e020c */
[--C-:B------:R-:W-:Y:S02]  /*de60*/  SHF.R.U64 R14, R15, UR6, R2.reuse ;  /* 0x000000060f0e7c19 */ /* 0x100fe40008001202 */
[----:B------:R-:W-:-:S03]  /*de70*/  SHF.R.U32.HI R17, RZ, UR6, R2 ;  /* 0x00000006ff117c19 */ /* 0x000fc60008011602 */
[----:B------:R-:W-:Y:S02]  /*de80*/  IMAD.MOV.U32 R2, RZ, RZ, R14 ;  /* 0x000000ffff027224 */ /* 0x000fe400078e000e */
[----:B------:R-:W-:Y:S01]  /*de90*/  IMAD.MOV.U32 R3, RZ, RZ, R17 ;  /* 0x000000ffff037224 */ /* 0x000fe200078e0011 */
[----:B01--4-:R-:W-:Y:S06]  /*dea0*/  @!P0 BRA `(.L_x_282) ;  /* 0x0000000000288947 */ /* 0x013fec0003800000 */
[----:B------:R-:W-:Y:S02]  /*deb0*/  ULDC UR6, c[0x0][0x64c] ;  /* 0x0001930000067ab9 */ /* 0x000fe40000000800 */
[----:B------:R-:W-:-:S05]  /*dec0*/  IADD3 R3, P0, R14, UR6, RZ ;  /* 0x000000060e037c10 */ /* 0x000fca000ff1e0ff */
[----:B------:R-:W-:-:S04]  /*ded0*/  IMAD.X R17, RZ, RZ, R17, P0 ;  /* 0x000000ffff117224 */ /* 0x000fc800000e0611 */
[----:B------:R-:W-:-:S04]  /*dee0*/  IMAD.WIDE.U32 R4, R17, UR10, RZ ;  /* 0x0000000a11047c25 */ /* 0x000fc8000f8e00ff */
[----:B------:R-:W-:-:S04]  /*def0*/  IMAD.WIDE.U32 R4, P0, R3, UR11, R4 ;  /* 0x0000000b03047c25 */ /* 0x000fc8000f800004 */
[----:B------:R-:W-:-:S04]  /*df00*/  IMAD.WIDE.U32 R2, R3, UR10, RZ ;  /* 0x0000000a03027c25 */ /* 0x000fc8000f8e00ff */
[----:B------:R-:W-:Y:S01]  /*df10*/  IMAD.MOV.U32 R2, RZ, RZ, R5 ;  /* 0x000000ffff027224 */ /* 0x000fe200078e0005 */
[----:B------:R-:W-:Y:S01]  /*df20*/  IADD3 RZ, P1, R3, R4, RZ ;  /* 0x0000000403ff7210 */ /* 0x000fe20007f3e0ff */
[----:B------:R-:W-:-:S04]  /*df30*/  IMAD.X R3, RZ, RZ, RZ, P0 ;  /* 0x000000ffff037224 */ /* 0x000fc800000e06ff */
[----:B------:R-:W-:-:S08]  /*df40*/  IMAD.WIDE.U32.X R2, R17, UR11, R2, P1 ;  /* 0x0000000b11027c25 */ /* 0x000fd000088e0402 */
.L_x_282:
[----:B------:R-:W-:Y:S01]  /*df50*/  ULDC UR6, c[0x0][0x648] ;  /* 0x0001920000067ab9 */ /* 0x000fe20000000800 */
[----:B------:R-:W-:Y:S01]  /*df60*/  LOP3.LUT R15, R15, UR20, RZ, 0xc0, !PT ;  /* 0x000000140f0f7c12 */ /* 0x000fe2000f8ec0ff */
[----:B------:R-:W-:Y:S01]  /*df70*/  IMAD.MOV R16, RZ, RZ, -R16 ;  /* 0x000000ffff107224 */ /* 0x000fe200078e0a10 */
[----:B------:R-:W-:Y:S01]  /*df80*/  SHF.R.U64 R2, R2, UR6, R3 ;  /* 0x0000000602027c19 */ /* 0x000fe20008001203 */
[----:B------:R-:W-:Y:S01]  /*df90*/  ULDC UR6, c[0x0][0x638] ;  /* 0x00018e0000067ab9 */ /* 0x000fe20000000800 */
[----:B------:R-:W-:Y:S01]  /*dfa0*/  LOP3.LUT R7, R7, UR4, RZ, 0xc0, !PT ;  /* 0x0000000407077c12 */ /* 0x000fe2000f8ec0ff */
[----:B------:R-:W-:Y:S01]  /*dfb0*/  @P3 IMAD R12, R13, R16, R10 ;  /* 0x000000100d0c3224 */ /* 0x000fe200078e020a */
[----:B------:R-:W-:Y:S01]  /*dfc0*/  ULDC UR7, c[0x0][0x610] ;  /* 0x0001840000077ab9 */ /* 0x000fe20000000800 */
[----:B------:R-:W-:Y:S02]  /*dfd0*/  IMAD.MOV R3, RZ, RZ, -R2 ;  /* 0x000000ffff037224 */ /* 0x000fe400078e0a02 */
[----:B------:R-:W-:-:S02]  /*dfe0*/  IMAD R5, R2, UR5, R15 ;  /* 0x0000000502057c24 */ /* 0x000fc4000f8e020f */
[----:B------:R-:W-:Y:S01]  /*dff0*/  IMAD R14, R3, UR6, R14 ;  /* 0x00000006030e7c24 */ /* 0x000fe2000f8e020e */
[----:B------:R-:W-:Y:S01]  /*e000*/  ULDC UR6, c[0x0][0x600] ;  /* 0x0001800000067ab9 */ /* 0x000fe20000000800 */
[----:B------:R-:W-:Y:S02]  /*e010*/  IMAD R5, R5, UR7, R12 ;  /* 0x0000000705057c24 */ /* 0x000fe4000f8e020c */
[----:B------:R-:W-:Y:S02]  /*e020*/  IMAD R14, R14, UR6, R7 ;  /* 0x000000060e0e7c24 */ /* 0x000fe4000f8e0207 */
[----:B------:R-:W-:-:S03]  /*e030*/  IMAD.MOV.U32 R2, RZ, RZ, 0x1 ;  /* 0x00000001ff027424 */ /* 0x000fc600078e00ff */
[----:B------:R-:W-:Y:S02]  /*e040*/  SEL R7, R14, R5, !P3 ;  /* 0x000000050e077207 */ /* 0x000fe40005800000 */
[----:B------:R-:W-:-:S07]  /*e050*/  SEL R5, R5, R14, !P3 ;  /* 0x0000000e05057207 */ /* 0x000fce0005800000 */
.L_x_280:
[----:B------:R-:W-:Y:S05]  /*e060*/  BSYNC B1 ;  /* 0x0000000000017941 */ /* 0x000fea0003800000 */
.L_x_279:
[----:B------:R-:W-:-:S13]  /*e070*/  LOP3.LUT P0, RZ, R2, 0xff, RZ, 0xc0, !PT ;  /* 0x000000ff02ff7812 */ /* 0x000fda000780c0ff */
[----:B------:R-:W-:Y:S05]  /*e080*/  @P0 BRA `(.L_x_283) ;  /* 0xfffffff400200947 */ /* 0x000fea000383ffff */
[----:B------:R-:W-:Y:S05]  /*e090*/  BSYNC B0 ;  /* 0x0000000000007941 */ /* 0x000fea0003800000 */
.L_x_272:
[----:B------:R-:W-:-:S03]  /*e0a0*/  UMOV UR6, 0xffffffff ;  /* 0xffffffff00067882 */ /* 0x000fc60000000000 */
[----:B------:R-:W-:Y:S05]  /*e0b0*/  BRA.DIV UR6, `(.L_x_284) ;  /* 0x0000000e06607947 */ /* 0x000fea000b800000 */
[----:B------:R-:W-:-:S13]  /*e0c0*/  ELECT P0, URZ, PT ;  /* 0x00000000003f782f */ /* 0x000fda0003800000 */
.L_x_314:
[----:B------:R-:W-:Y:S04]  /*e0d0*/  BSSY B0, `(.L_x_285) ;  /* 0x00000bc000007945 */ /* 0x000fe80003800000 */
[----:B------:R-:W-:Y:S05]  /*e0e0*/  @!P0 BRA `(.L_x_286) ;  /* 0x0000000800e88947 */ /* 0x000fea0003800000 */
[----:B------:R-:W-:-:S04]  /*e0f0*/  ULOP3.LUT UR6, UR13, 0x2, URZ, 0xfc, !UPT ;  /* 0x000000020d067892 */ /* 0x000fc8000f8efc3f */
[----:B------:R-:W-:-:S06]  /*e100*/  UISETP.NE.AND UP0, UPT, UR6, 0x3, UPT ;  /* 0x000000030600788c */ /* 0x000fcc000bf05270 */
[----:B------:R-:W-:-:S13]  /*e110*/  PLOP3.LUT P0, PT, PT, PT, UP0, 0x80, 0x0 ;  /* 0x000000000000781c */ /* 0x000fda0003f0f008 */
[----:B------:R-:W-:Y:S05]  /*e120*/  @!P0 BRA `(.L_x_287) ;  /* 0x0000000000048947 */ /* 0x000fea0003800000 */
[----:B------:R-:W-:Y:S01]  /*e130*/  BPT.TRAP 0x1 ;  /* 0x000000040000795c */ /* 0x000fe20000300000 */
.L_x_287:
[----:B------:R-:W0:Y:S01]  /*e140*/  S2R R3, SR_CgaCtaId ;  /* 0x0000000000037919 */ /* 0x000e220000008800 */
[----:B------:R-:W-:Y:S02]  /*e150*/  MOV R2, 0x400 ;  /* 0x0000040000027802 */ /* 0x000fe40000000f00 */
[----:B------:R-:W-:Y:S02]  /*e160*/  SHF.L.U32 R4, R0, 0x1f, RZ ;  /* 0x0000001f00047819 */ /* 0x000fe400000006ff */
[----:B0-----:R-:W-:-:S05]  /*e170*/  LEA R2, R3, R2, 0x18 ;  /* 0x0000000203027211 */ /* 0x001fca00078ec0ff */
[----:B------:R-:W-:-:S04]  /*e180*/  VIADD R2, R2, 0xa0 ;  /* 0x000000a002027836 */ /* 0x000fc80000000000 */
[C---:B------:R-:W-:Y:S02]  /*e190*/  IMAD R7, R9.reuse, 0x8, R2 ;  /* 0x0000000809077824 */ /* 0x040fe400078e0202 */
[----:B------:R-:W-:Y:S02]  /*e1a0*/  VIADD R9, R9, 0x1 ;  /* 0x0000000109097836 */ /* 0x000fe40000000000 */
[----:B------:R-:W0:Y:S03]  /*e1b0*/  SYNCS.PHASECHK.TRANS64.TRYWAIT P0, [R7+URZ], R4 ;  /* 0x00000004070075a7 */ /* 0x000e26000800017f */
[----:B------:R-:W-:-:S04]  /*e1c0*/  ISETP.NE.AND P1, PT, R9, 0x14, PT ;  /* 0x000000140900780c */ /* 0x000fc80003f25270 */
[----:B------:R-:W-:Y:S02]  /*e1d0*/  SEL R3, RZ, 0x1, P1 ;  /* 0x00000001ff037807 */ /* 0x000fe40000800000 */
[----:B------:R-:W-:Y:S02]  /*e1e0*/  SEL R9, R9, RZ, P1 ;  /* 0x000000ff09097207 */ /* 0x000fe40000800000 */
[----:B------:R-:W-:-:S03]  /*e1f0*/  LOP3.LUT R6, R0, R3, RZ, 0x3c, !PT ;  /* 0x0000000300067212 */ /* 0x000fc600078e3cff */
[----:B------:R-:W-:Y:S01]  /*e200*/  IMAD R8, R9, 0x8, R2 ;  /* 0x0000000809087824 */ /* 0x000fe200078e0202 */
[----:B------:R-:W-:Y:S01]  /*e210*/  SHF.L.U32 R5, R6, 0x1f, RZ ;  /* 0x0000001f06057819 */ /* 0x000fe200000006ff */
[----:B0-----:R-:W-:Y:S06]  /*e220*/  @!P0 BRA `(.L_x_288) ;  /* 0x0000000c00248947 */ /* 0x001fec0003800000 */
.L_x_315:
[----:B------:R-:W1:Y:S01]  /*e230*/  SYNCS.PHASECHK.TRANS64.TRYWAIT P0, [R8+URZ], R5 ;  /* 0x00000005080075a7 */ /* 0x000e62000800017f */
[----:B------:R-:W-:-:S05]  /*e240*/  VIADD R0, R9, 0x1 ;  /* 0x0000000109007836 */ /* 0x000fca0000000000 */
[----:B------:R-:W-:-:S04]  /*e250*/  ISETP.NE.AND P1, PT, R0, 0x14, PT ;  /* 0x000000140000780c */ /* 0x000fc80003f25270 */
[----:B------:R-:W-:Y:S02]  /*e260*/  SEL R3, RZ, 0x1, P1 ;  /* 0x00000001ff037807 */ /* 0x000fe40000800000 */
[----:B0-----:R-:W-:Y:S02]  /*e270*/  SEL R7, R0, RZ, P1 ;  /* 0x000000ff00077207 */ /* 0x001fe40000800000 */
[----:B------:R-:W-:-:S03]  /*e280*/  LOP3.LUT R6, R6, R3, RZ, 0x3c, !PT ;  /* 0x0000000306067212 */ /* 0x000fc600078e3cff */
[----:B------:R-:W-:Y:S01]  /*e290*/  IMAD R9, R7, 0x8, R2 ;  /* 0x0000000807097824 */ /* 0x000fe200078e0202 */
[----:B------:R-:W-:Y:S01]  /*e2a0*/  SHF.L.U32 R4, R6, 0x1f, RZ ;  /* 0x0000001f06047819 */ /* 0x000fe200000006ff */
[----:B-1----:R-:W-:Y:S06]  /*e2b0*/  @!P0 BRA `(.L_x_289) ;  /* 0x0000000c00148947 */ /* 0x002fec0003800000 */
.L_x_316:
[----:B------:R-:W1:Y:S01]  /*e2c0*/  SYNCS.PHASECHK.TRANS64.TRYWAIT P0, [R9+URZ], R4 ;  /* 0x00000004090075a7 */ /* 0x000e62000800017f */
[----:B------:R-:W-:-:S05]  /*e2d0*/  VIADD R0, R7, 0x1 ;  /* 0x0000000107007836 */ /* 0x000fca0000000000 */
[----:B------:R-:W-:-:S04]  /*e2e0*/  ISETP.NE.AND P1, PT, R0, 0x14, PT ;  /* 0x000000140000780c */ /* 0x000fc80003f25270 */
[----:B------:R-:W-:Y:S02]  /*e2f0*/  SEL R3, RZ, 0x1, P1 ;  /* 0x00000001ff037807 */ /* 0x000fe40000800000 */
[----:B------:R-:W-:Y:S02]  /*e300*/  SEL R7, R0, RZ, P1 ;  /* 0x000000ff00077207 */ /* 0x000fe40000800000 */
[----:B------:R-:W-:-:S03]  /*e310*/  LOP3.LUT R6, R6, R3, RZ, 0x3c, !PT ;  /* 0x0000000306067212 */ /* 0x000fc600078e3cff */
[----:B0-----:R-:W-:Y:S01]  /*e320*/  IMAD R8, R7, 0x8, R2 ;  /* 0x0000000807087824 */ /* 0x001fe200078e0202 */
[----:B------:R-:W-:Y:S01]  /*e330*/  SHF.L.U32 R5, R6, 0x1f, RZ ;  /* 0x0000001f06057819 */ /* 0x000fe200000006ff */
[----:B-1----:R-:W-:Y:S06]  /*e340*/  @!P0 BRA `(.L_x_290) ;  /* 0x0000000c00048947 */ /* 0x002fec0003800000 */
.L_x_317:
        /* <DEDUP_REMOVED lines=9> */
.L_x_318:
        /* <DEDUP_REMOVED lines=9> */
.L_x_319:
        /* <DEDUP_REMOVED lines=9> */
.L_x_320:
        /* <DEDUP_REMOVED lines=9> */
.L_x_321:
        /* <DEDUP_REMOVED lines=9> */
.L_x_322:
        /* <DEDUP_REMOVED lines=9> */
.L_x_323:
        /* <DEDUP_REMOVED lines=9> */
.L_x_324:
        /* <DEDUP_REMOVED lines=9> */
.L_x_325:
        /* <DEDUP_REMOVED lines=9> */
.L_x_326:
        /* <DEDUP_REMOVED lines=9> */
.L_x_327:
        /* <DEDUP_REMOVED lines=9> */
.L_x_328:
        /* <DEDUP_REMOVED lines=9> */
.L_x_329:
        /* <DEDUP_REMOVED lines=9> */
.L_x_330:
        /* <DEDUP_REMOVED lines=9> */
.L_x_331:
[----:B------:R-:W1:Y:S01]  /*eb30*/  SYNCS.PHASECHK.TRANS64.TRYWAIT P0, [R8+URZ], R5 ;  /* 0x00000005080075a7 */ /* 0x000e62000800017f */
[----:B------:R-:W-:-:S05]  /*eb40*/  VIADD R0, R7, 0x1 ;  /* 0x0000000107007836 */ /* 0x000fca0000000000 */
[----:B------:R-:W-:-:S04]  /*eb50*/  ISETP.NE.AND P1, PT, R0, 0x14, PT ;  /* 0x000000140000780c */ /* 0x000fc80003f25270 */
[----:B------:R-:W-:Y:S02]  /*eb60*/  SEL R3, RZ, 0x1, P1 ;  /* 0x00000001ff037807 */ /* 0x000fe40000800000 */
[----:B------:R-:W-:Y:S02]  /*eb70*/  SEL R7, R0, RZ, P1 ;  /* 0x000000ff00077207 */ /* 0x000fe40000800000 */
[----:B0-----:R-:W-:-:S03]  /*eb80*/  LOP3.LUT R9, R6, R3, RZ, 0x3c, !PT ;  /* 0x0000000306097212 */ /* 0x001fc600078e3cff */
[----:B------:R-:W-:Y:S01]  /*eb90*/  IMAD R11, R7, 0x8, R2 ;  /* 0x00000008070b7824 */ /* 0x000fe200078e0202 */
[----:B------:R-:W-:Y:S01]  /*eba0*/  SHF.L.U32 R6, R9, 0x1f, RZ ;  /* 0x0000001f09067819 */ /* 0x000fe200000006ff */
[----:B-1----:R-:W-:Y:S06]  /*ebb0*/  @!P0 BRA `(.L_x_305) ;  /* 0x0000000800148947 */ /* 0x002fec0003800000 */
.L_x_332:
[----:B------:R-:W1:Y:S01]  /*ebc0*/  SYNCS.PHASECHK.TRANS64.TRYWAIT P0, [R11+URZ], R6 ;  /* 0x000000060b0075a7 */ /* 0x000e62000800017f */
[----:B------:R-:W-:-:S05]  /*ebd0*/  VIADD R0, R7, 0x1 ;  /* 0x0000000107007836 */ /* 0x000fca0000000000 */
[----:B------:R-:W-:-:S04]  /*ebe0*/  ISETP.NE.AND P1, PT, R0, 0x14, PT ;  /* 0x000000140000780c */ /* 0x000fc80003f25270 */
[----:B------:R-:W-:Y:S02]  /*ebf0*/  SEL R4, RZ, 0x1, P1 ;  /* 0x00000001ff047807 */ /* 0x000fe40000800000 */
[----:B------:R-:W-:Y:S02]  /*ec00*/  SEL R3, R0, RZ, P1 ;  /* 0x000000ff00037207 */ /* 0x000fe40000800000 */
[----:B------:R-:W-:Y:S01]  /*ec10*/  LOP3.LUT R0, R9, R4, RZ, 0x3c, !PT ;  /* 0x0000000409007212 */ /* 0x000fe200078e3cff */
[----:B-1----:R-:W-:Y:S06]  /*ec20*/  @!P0 BRA `(.L_x_306) ;  /* 0x00000008000c8947 */ /* 0x002fec0003800000 */
.L_x_333:
[----:B------:R-:W-:Y:S01]  /*ec30*/  IMAD R3, R3, 0x8, R2 ;  /* 0x0000000803037824 */ /* 0x000fe200078e0202 */
[----:B------:R-:W-:-:S07]  /*ec40*/  SHF.L.U32 R0, R0, 0x1f, RZ ;  /* 0x0000001f00007819 */ /* 0x000fce00000006ff */
.L_x_307:
[----:B--2---:R2:W3:Y:S02]  /*ec50*/  SYNCS.PHASECHK.TRANS64.TRYWAIT P0, [R3+URZ], R0 ;  /* 0x00000000030075a7 */ /* 0x0044e4000800017f */
[----:B---3--:R-:W-:Y:S05]  /*ec60*/  @!P0 NANOSLEEP.SYNCS 0x989680 ;  /* 0x009896800000895d */ /* 0x008fea0003900000 */
[----:B------:R-:W3:Y:S02]  /*ec70*/  @!P0 SYNCS.PHASECHK.TRANS64 P0, [R3+URZ], R0 ;  /* 0x00000000030085a7 */ /* 0x000ee4000800007f */
[----:B---3--:R-:W-:Y:S05]  /*ec80*/  @!P0 BRA `(.L_x_307) ;  /* 0xfffffffc00f08947 */ /* 0x008fea000383ffff */
.L_x_286:
[----:B------:R-:W-:Y:S05]  /*ec90*/  BSYNC B0 ;  /* 0x0000000000007941 */ /* 0x000fea0003800000 */
.L_x_285:
[----:B------:R-:W-:Y:S05]  /*eca0*/  EXIT ;  /* 0x000000000000794d */ /* 0x000fea0003800000 */
.L_x_22:
[----:B-1----:R-:W-:-:S04]  /*ecb0*/  IMAD.U32 R3, RZ, RZ, UR7 ;  /* 0x00000007ff037e24 */ /* 0x002fc8000f8e00ff */
[----:B------:R1:W2:Y:S03]  /*ecc0*/  SYNCS.PHASECHK.TRANS64.TRYWAIT P0, [R3+URZ], R0 ;  /* 0x00000000030075a7 */ /* 0x0002a6000800017f */
[----:B--2---:R-:W-:Y:S05]  /*ecd0*/  @!P0 NANOSLEEP.SYNCS 0x989680 ;  /* 0x009896800000895d */ /* 0x004fea0003900000 */
[----:B------:R-:W2:Y:S02]  /*ece0*/  @!P0 SYNCS.PHASECHK.TRANS64 P0, [R3+URZ], R0 ;  /* 0x00000000030085a7 */ /* 0x000ea4000800007f */
[----:B--2---:R-:W-:Y:S05]  /*ecf0*/  @!P0 BRA `(.L_x_22) ;  /* 0xfffffffc00ec8947 */ /* 0x004fea000383ffff */
[----:B------:R-:W-:Y:S05]  /*ed00*/  BRA `(.L_x_21) ;  /* 0xffffff3000607947 */ /* 0x000fea000383ffff */
.L_x_28:
[----:B-1----:R-:W-:-:S04]  /*ed10*/  IMAD.U32 R228, RZ, RZ, UR9 ;  /* 0x00000009ffe47e24 */ /* 0x002fc8000f8e00ff */
[----:B------:R1:W2:Y:S03]  /*ed20*/  SYNCS.PHASECHK.TRANS64.TRYWAIT P0, [R228+URZ], R227 ;  /* 0x000000e3e40075a7 */ /* 0x0002a6000800017f */
[----:B--2---:R-:W-:Y:S05]  /*ed30*/  @!P0 NANOSLEEP.SYNCS 0x989680 ;  /* 0x009896800000895d */ /* 0x004fea0003900000 */
[----:B------:R-:W2:Y:S02]  /*ed40*/  @!P0 SYNCS.PHASECHK.TRANS64 P0, [R228+URZ], R227 ;  /* 0x000000e3e40085a7 */ /* 0x000ea4000800007f */
[----:B--2---:R-:W-:Y:S05]  /*ed50*/  @!P0 BRA `(.L_x_28) ;  /* 0xfffffffc00ec8947 */ /* 0x004fea000383ffff */
[----:B------:R-:W-:Y:S05]  /*ed60*/  BRA `(.L_x_27) ;  /* 0xffffff4000107947 */ /* 0x000fea000383ffff */
.L_x_273:
[----:B------:R-:W-:Y:S01]  /*ed70*/  BSSY B1, `(.L_x_308) ;  /* 0x0000006000017945 */ /* 0x000fe20003800000 */
[----:B------:R-:W-:-:S07]  /*ed80*/  IMAD.MOV.U32 R2, RZ, RZ, -0x1 ;  /* 0xffffffffff027424 */ /* 0x000fce00078e00ff */
[----:B------:R-:W-:Y:S05]  /*ed90*/  WARPSYNC.COLLECTIVE R2, `(.L_x_309) ;  /* 0x00000000020c7348 */ /* 0x000fea0003c00000 */
[----:B------:R-:W-:Y:S02]  /*eda0*/  ELECT P0, UR62, PT ;  /* 0x00000000003e782f */ /* 0x000fe40003800000 */
[----:B------:R-:W-:Y:S01]  /*edb0*/  MOV R2, UR62 ;  /* 0x0000003e00027c02 */ /* 0x000fe20008000f00 */
[----:B------:R-:W-:Y:S10]  /*edc0*/  ENDCOLLECTIVE ;  /* 0x000000000000791b */ /* 0x000ff40003800000 */
.L_x_309:
[----:B------:R-:W-:Y:S05]  /*edd0*/  BSYNC B1 ;  /* 0x0000000000017941 */ /* 0x000fea0003800000 */
.L_x_308:
[----:B------:R-:W-:Y:S05]  /*ede0*/  BRA `(.L_x_310) ;  /* 0xffffffe400d47947 */ /* 0x000fea000383ffff */
.L_x_276:
[----:B0-----:R0:W2:Y:S02]  /*edf0*/  SYNCS.PHASECHK.TRANS64.TRYWAIT P0, [R13+URZ+0xa0], R4 ;  /* 0x0000a0040d0075a7 */ /* 0x0010a4000800017f */
[----:B--2---:R-:W-:Y:S05]  /*ee00*/  @!P0 NANOSLEEP.SYNCS 0x989680 ;  /* 0x009896800000895d */ /* 0x004fea0003900000 */
[----:B------:R-:W2:Y:S02]  /*ee10*/  @!P0 SYNCS.PHASECHK.TRANS64 P0, [R13+URZ+0xa0], R4 ;  /* 0x0000a0040d0085a7 */ /* 0x000ea4000800007f */
[----:B--2---:R-:W-:Y:S05]  /*ee20*/  @!P0 BRA `(.L_x_276) ;  /* 0xfffffffc00f08947 */ /* 0x004fea000383ffff */
[----:B------:R-:W-:Y:S05]  /*ee30*/  BRA `(.L_x_311) ;  /* 0xffffffe800147947 */ /* 0x000fea000383ffff */
.L_x_284:
[----:B------:R-:W-:Y:S01]  /*ee40*/  BSSY B0, `(.L_x_312) ;  /* 0x0000006000007945 */ /* 0x000fe20003800000 */
[----:B------:R-:W-:-:S07]  /*ee50*/  IMAD.MOV.U32 R2, RZ, RZ, -0x1 ;  /* 0xffffffffff027424 */ /* 0x000fce00078e00ff */
[----:B------:R-:W-:Y:S05]  /*ee60*/  WARPSYNC.COLLECTIVE R2, `(.L_x_313) ;  /* 0x00000000020c7348 */ /* 0x000fea0003c00000 */
[----:B------:R-:W-:Y:S02]  /*ee70*/  ELECT P0, UR62, PT ;  /* 0x00000000003e782f */ /* 0x000fe40003800000 */
[----:B------:R-:W-:Y:S01]  /*ee80*/  MOV R2, UR62 ;  /* 0x0000003e00027c02 */ /* 0x000fe20008000f00 */
[----:B------:R-:W-:Y:S10]  /*ee90*/  ENDCOLLECTIVE ;  /* 0x000000000000791b */ /* 0x000ff40003800000 */
.L_x_313:
[----:B------:R-:W-:Y:S05]  /*eea0*/  BSYNC B0 ;  /* 0x0000000000007941 */ /* 0x000fea0003800000 */
.L_x_312:
[----:B------:R-:W-:Y:S05]  /*eeb0*/  BRA `(.L_x_314) ;  /* 0xfffffff000847947 */ /* 0x000fea000383ffff */
.L_x_288:
[----:B0-----:R0:W1:Y:S02]  /*eec0*/  SYNCS.PHASECHK.TRANS64.TRYWAIT P0, [R7+URZ], R4 ;  /* 0x00000004070075a7 */ /* 0x001064000800017f */
[----:B-1----:R-:W-:Y:S05]  /*eed0*/  @!P0 NANOSLEEP.SYNCS 0x989680 ;  /* 0x009896800000895d */ /* 0x002fea0003900000 */
[----:B------:R-:W1:Y:S02]  /*eee0*/  @!P0 SYNCS.PHASECHK.TRANS64 P0, [R7+URZ], R4 ;  /* 0x00000004070085a7 */ /* 0x000e64000800007f */
[----:B-1----:R-:W-:Y:S05]  /*eef0*/  @!P0 BRA `(.L_x_288) ;  /* 0xfffffffc00f08947 */ /* 0x002fea000383ffff */
[----:B------:R-:W-:Y:S05]  /*ef00*/  BRA `(.L_x_315) ;  /* 0xfffffff000c87947 */ /* 0x000fea000383ffff */
.L_x_289:
[----:B0-----:R0:W1:Y:S02]  /*ef10*/  SYNCS.PHASECHK.TRANS64.TRYWAIT P0, [R8+URZ], R5 ;  /* 0x00000005080075a7 */ /* 0x001064000800017f */
[----:B-1----:R-:W-:Y:S05]  /*ef20*/  @!P0 NANOSLEEP.SYNCS 0x989680 ;  /* 0x009896800000895d */ /* 0x002fea0003900000 */
[----:B------:R-:W1:Y:S02]  /*ef30*/  @!P0 SYNCS.PHASECHK.TRANS64 P0, [R8+URZ], R5 ;  /* 0x00000005080085a7 */ /* 0x000e64000800007f */
[----:B-1----:R-:W-:Y:S05]  /*ef40*/  @!P0 BRA `(.L_x_289) ;  /* 0xfffffffc00f08947 */ /* 0x002fea000383ffff */
[----:B------:R-:W-:Y:S05]  /*ef50*/  BRA `(.L_x_316) ;  /* 0xfffffff000d87947 */ /* 0x000fea000383ffff */
.L_x_290:
[----:B0-----:R0:W1:Y:S02]  /*ef60*/  SYNCS.PHASECHK.TRANS64.TRYWAIT P0, [R9+URZ], R4 ;  /* 0x00000004090075a7 */ /* 0x001064000800017f */
[----:B-1----:R-:W-:Y:S05]  /*ef70*/  @!P0 NANOSLEEP.SYNCS 0x989680 ;  /* 0x009896800000895d */ /* 0x002fea0003900000 */
[----:B------:R-:W1:Y:S02]  /*ef80*/  @!P0 SYNCS.PHASECHK.TRANS64 P0, [R9+URZ], R4 ;  /* 0x00000004090085a7 */ /* 0x000e64000800007f */
[----:B-1----:R-:W-:Y:S05]  /*ef90*/  @!P0 BRA `(.L_x_290) ;  /* 0xfffffffc00f08947 */ /* 0x002fea000383ffff */
[----:B------:R-:W-:Y:S05]  /*efa0*/  BRA `(.L_x_317) ;  /* 0xfffffff000e87947 */ /* 0x000fea000383ffff */
.L_x_291:
[----:B0-----:R0:W1:Y:S02]  /*efb0*/  SYNCS.PHASECHK.TRANS64.TRYWAIT P0, [R8+URZ], R5 ;  /* 0x00000005080075a7 */ /* 0x001064000800017f */
[----:B-1----:R-:W-:Y:S05]  /*efc0*/  @!P0 NANOSLEEP.SYNCS 0x989680 ;  /* 0x009896800000895d */ /* 0x002fea0003900000 */
[----:B------:R-:W1:Y:S02]  /*efd0*/  @!P0 SYNCS.PHASECHK.TRANS64 P0, [R8+URZ], R5 ;  /* 0x00000005080085a7 */ /* 0x000e64000800007f */
[----:B-1----:R-:W-:Y:S05]  /*efe0*/  @!P0 BRA `(.L_x_291) ;  /* 0xfffffffc00f08947 */ /* 0x002fea000383ffff */
[----:B------:R-:W-:Y:S05]  /*eff0*/  BRA `(.L_x_318) ;  /* 0xfffffff000f87947 */ /* 0x000fea000383ffff */
.L_x_292:
[----:B0-----:R0:W1:Y:S02]  /*f000*/  SYNCS.PHASECHK.TRANS64.TRYWAIT P0, [R9+URZ], R4 ;  /* 0x00000004090075a7 */ /* 0x001064000800017f */
[----:B-1----:R-:W-:Y:S05]  /*f010*/  @!P0 NANOSLEEP.SYNCS 0x989680 ;  /* 0x009896800000895d */ /* 0x002fea0003900000 */
[----:B------:R-:W1:Y:S02]  /*f020*/  @!P0 SYNCS.PHASECHK.TRANS64 P0, [R9+URZ], R4 ;  /* 0x00000004090085a7 */ /* 0x000e64000800007f */
[----:B-1----:R-:W-:Y:S05]  /*f030*/  @!P0 BRA `(.L_x_292) ;  /* 0xfffffffc00f08947 */ /* 0x002fea000383ffff */
[----:B------:R-:W-:Y:S05]  /*f040*/  BRA `(.L_x_319) ;  /* 0xfffffff400087947 */ /* 0x000fea000383ffff */
.L_x_293:
[----:B0-----:R0:W1:Y:S02]  /*f050*/  SYNCS.PHASECHK.TRANS64.TRYWAIT P0, [R8+URZ], R5 ;  /* 0x00000005080075a7 */ /* 0x001064000800017f */
[----:B-1----:R-:W-:Y:S05]  /*f060*/  @!P0 NANOSLEEP.SYNCS 0x989680 ;  /* 0x009896800000895d */ /* 0x002fea0003900000 */
[----:B------:R-:W1:Y:S02]  /*f070*/  @!P0 SYNCS.PHASECHK.TRANS64 P0, [R8+URZ], R5 ;  /* 0x00000005080085a7 */ /* 0x000e64000800007f */
[----:B-1----:R-:W-:Y:S05]  /*f080*/  @!P0 BRA `(.L_x_293) ;  /* 0xfffffffc00f08947 */ /* 0x002fea000383ffff */
[----:B------:R-:W-:Y:S05]  /*f090*/  BRA `(.L_x_320) ;  /* 0xfffffff400187947 */ /* 0x000fea000383ffff */
.L_x_294:
[----:B0-----:R0:W1:Y:S02]  /*f0a0*/  SYNCS.PHASECHK.TRANS64.TRYWAIT P0, [R9+URZ], R4 ;  /* 0x00000004090075a7 */ /* 0x001064000800017f */
[----:B-1----:R-:W-:Y:S05]  /*f0b0*/  @!P0 NANOSLEEP.SYNCS 0x989680 ;  /* 0x009896800000895d */ /* 0x002fea0003900000 */
[----:B------:R-:W1:Y:S02]  /*f0c0*/  @!P0 SYNCS.PHASECHK.TRANS64 P0, [R9+URZ], R4 ;  /* 0x00000004090085a7 */ /* 0x000e64000800007f */
[----:B-1----:R-:W-:Y:S05]  /*f0d0*/  @!P0 BRA `(.L_x_294) ;  /* 0xfffffffc00f08947 */ /* 0x002fea000383ffff */
[----:B------:R-:W-:Y:S05]  /*f0e0*/  BRA `(.L_x_321) ;  /* 0xfffffff400287947 */ /* 0x000fea000383ffff */
.L_x_295:
[----:B0-----:R0:W1:Y:S02]  /*f0f0*/  SYNCS.PHASECHK.TRANS64.TRYWAIT P0, [R8+URZ], R5 ;  /* 0x00000005080075a7 */ /* 0x001064000800017f */
[----:B-1----:R-:W-:Y:S05]  /*f100*/  @!P0 NANOSLEEP.SYNCS 0x989680 ;  /* 0x009896800000895d */ /* 0x002fea0003900000 */
[----:B------:R-:W1:Y:S02]  /*f110*/  @!P0 SYNCS.PHASECHK.TRANS64 P0, [R8+URZ], R5 ;  /* 0x00000005080085a7 */ /* 0x000e64000800007f */
[----:B-1----:R-:W-:Y:S05]  /*f120*/  @!P0 BRA `(.L_x_295) ;  /* 0xfffffffc00f08947 */ /* 0x002fea000383ffff */
[----:B------:R-:W-:Y:S05]  /*f130*/  BRA `(.L_x_322) ;  /* 0xfffffff400387947 */ /* 0x000fea000383ffff */
.L_x_296:
[----:B0-----:R0:W1:Y:S02]  /*f140*/  SYNCS.PHASECHK.TRANS64.TRYWAIT P0, [R9+URZ], R4 ;  /* 0x00000004090075a7 */ /* 0x001064000800017f */
[----:B-1----:R-:W-:Y:S05]  /*f150*/  @!P0 NANOSLEEP.SYNCS 0x989680 ;  /* 0x009896800000895d */ /* 0x002fea0003900000 */
[----:B------:R-:W1:Y:S02]  /*f160*/  @!P0 SYNCS.PHASECHK.TRANS64 P0, [R9+URZ], R4 ;  /* 0x00000004090085a7 */ /* 0x000e64000800007f */
[----:B-1----:R-:W-:Y:S05]  /*f170*/  @!P0 BRA `(.L_x_296) ;  /* 0xfffffffc00f08947 */ /* 0x002fea000383ffff */
[----:B------:R-:W-:Y:S05]  /*f180*/  BRA `(.L_x_323) ;  /* 0xfffffff400487947 */ /* 0x000fea000383ffff */
.L_x_297:
[----:B0-----:R0:W1:Y:S02]  /*f190*/  SYNCS.PHASECHK.TRANS64.TRYWAIT P0, [R8+URZ], R5 ;  /* 0x00000005080075a7 */ /* 0x001064000800017f */
[----:B-1----:R-:W-:Y:S05]  /*f1a0*/  @!P0 NANOSLEEP.SYNCS 0x989680 ;  /* 0x009896800000895d */ /* 0x002fea0003900000 */
[----:B------:R-:W1:Y:S02]  /*f1b0*/  @!P0 SYNCS.PHASECHK.TRANS64 P0, [R8+URZ], R5 ;  /* 0x00000005080085a7 */ /* 0x000e64000800007f */
[----:B-1----:R-:W-:Y:S05]  /*f1c0*/  @!P0 BRA `(.L_x_297) ;  /* 0xfffffffc00f08947 */ /* 0x002fea000383ffff */
[----:B------:R-:W-:Y:S05]  /*f1d0*/  BRA `(.L_x_324) ;  /* 0xfffffff400587947 */ /* 0x000fea000383ffff */
.L_x_298:
[----:B0-----:R0:W1:Y:S02]  /*f1e0*/  SYNCS.PHASECHK.TRANS64.TRYWAIT P0, [R9+URZ], R4 ;  /* 0x00000004090075a7 */ /* 0x001064000800017f */
[----:B-1----:R-:W-:Y:S05]  /*f1f0*/  @!P0 NANOSLEEP.SYNCS 0x989680 ;  /* 0x009896800000895d */ /* 0x002fea0003900000 */
[----:B------:R-:W1:Y:S02]  /*f200*/  @!P0 SYNCS.PHASECHK.TRANS64 P0, [R9+URZ], R4 ;  /* 0x00000004090085a7 */ /* 0x000e64000800007f */
[----:B-1----:R-:W-:Y:S05]  /*f210*/  @!P0 BRA `(.L_x_298) ;  /* 0xfffffffc00f08947 */ /* 0x002fea000383ffff */
[----:B------:R-:W-:Y:S05]  /*f220*/  BRA `(.L_x_325) ;  /* 0xfffffff400687947 */ /* 0x000fea000383ffff */
.L_x_299:
[----:B0-----:R0:W1:Y:S02]  /*f230*/  SYNCS.PHASECHK.TRANS64.TRYWAIT P0, [R8+URZ], R5 ;  /* 0x00000005080075a7 */ /* 0x001064000800017f */
[----:B-1----:R-:W-:Y:S05]  /*f240*/  @!P0 NANOSLEEP.SYNCS 0x989680 ;  /* 0x009896800000895d */ /* 0x002fea0003900000 */
[----:B------:R-:W1:Y:S02]  /*f250*/  @!P0 SYNCS.PHASECHK.TRANS64 P0, [R8+URZ], R5 ;  /* 0x00000005080085a7 */ /* 0x000e64000800007f */
[----:B-1----:R-:W-:Y:S05]  /*f260*/  @!P0 BRA `(.L_x_299) ;  /* 0xfffffffc00f08947 */ /* 0x002fea000383ffff */
[----:B------:R-:W-:Y:S05]  /*f270*/  BRA `(.L_x_326) ;  /* 0xfffffff400787947 */ /* 0x000fea000383ffff */
.L_x_300:
[----:B0-----:R0:W1:Y:S02]  /*f280*/  SYNCS.PHASECHK.TRANS64.TRYWAIT P0, [R9+URZ], R4 ;  /* 0x00000004090075a7 */ /* 0x001064000800017f */
[----:B-1----:R-:W-:Y:S05]  /*f290*/  @!P0 NANOSLEEP.SYNCS 0x989680 ;  /* 0x009896800000895d */ /* 0x002fea0003900000 */
[----:B------:R-:W1:Y:S02]  /*f2a0*/  @!P0 SYNCS.PHASECHK.TRANS64 P0, [R9+URZ], R4 ;  /* 0x00000004090085a7 */ /* 0x000e64000800007f */
[----:B-1----:R-:W-:Y:S05]  /*f2b0*/  @!P0 BRA `(.L_x_300) ;  /* 0xfffffffc00f08947 */ /* 0x002fea000383ffff */
[----:B------:R-:W-:Y:S05]  /*f2c0*/  BRA `(.L_x_327) ;  /* 0xfffffff400887947 */ /* 0x000fea000383ffff */
.L_x_301:
[----:B0-----:R0:W1:Y:S02]  /*f2d0*/  SYNCS.PHASECHK.TRANS64.TRYWAIT P0, [R8+URZ], R5 ;  /* 0x00000005080075a7 */ /* 0x001064000800017f */
[----:B-1----:R-:W-:Y:S05]  /*f2e0*/  @!P0 NANOSLEEP.SYNCS 0x989680 ;  /* 0x009896800000895d */ /* 0x002fea0003900000 */
[----:B------:R-:W1:Y:S02]  /*f2f0*/  @!P0 SYNCS.PHASECHK.TRANS64 P0, [R8+URZ], R5 ;  /* 0x00000005080085a7 */ /* 0x000e64000800007f */
[----:B-1----:R-:W-:Y:S05]  /*f300*/  @!P0 BRA `(.L_x_301) ;  /* 0xfffffffc00f08947 */ /* 0x002fea000383ffff */
[----:B------:R-:W-:Y:S05]  /*f310*/  BRA `(.L_x_328) ;  /* 0xfffffff400987947 */ /* 0x000fea000383ffff */
.L_x_302:
[----:B0-----:R0:W1:Y:S02]  /*f320*/  SYNCS.PHASECHK.TRANS64.TRYWAIT P0, [R9+URZ], R4 ;  /* 0x00000004090075a7 */ /* 0x001064000800017f */
[----:B-1----:R-:W-:Y:S05]  /*f330*/  @!P0 NANOSLEEP.SYNCS 0x989680 ;  /* 0x009896800000895d */ /* 0x002fea0003900000 */
[----:B------:R-:W1:Y:S02]  /*f340*/  @!P0 SYNCS.PHASECHK.TRANS64 P0, [R9+URZ], R4 ;  /* 0x00000004090085a7 */ /* 0x000e64000800007f */
[----:B-1----:R-:W-:Y:S05]  /*f350*/  @!P0 BRA `(.L_x_302) ;  /* 0xfffffffc00f08947 */ /* 0x002fea000383ffff */
[----:B------:R-:W-:Y:S05]  /*f360*/  BRA `(.L_x_329) ;  /* 0xfffffff400a87947 */ /* 0x000fea000383ffff */
.L_x_303:
[----:B0-----:R0:W1:Y:S02]  /*f370*/  SYNCS.PHASECHK.TRANS64.TRYWAIT P0, [R8+URZ], R5 ;  /* 0x00000005080075a7 */ /* 0x001064000800017f */
[----:B-1----:R-:W-:Y:S05]  /*f380*/  @!P0 NANOSLEEP.SYNCS 0x989680 ;  /* 0x009896800000895d */ /* 0x002fea0003900000 */
[----:B------:R-:W1:Y:S02]  /*f390*/  @!P0 SYNCS.PHASECHK.TRANS64 P0, [R8+URZ], R5 ;  /* 0x00000005080085a7 */ /* 0x000e64000800007f */
[----:B-1----:R-:W-:Y:S05]  /*f3a0*/  @!P0 BRA `(.L_x_303) ;  /* 0xfffffffc00f08947 */ /* 0x002fea000383ffff */
[----:B------:R-:W-:Y:S05]  /*f3b0*/  BRA `(.L_x_330) ;  /* 0xfffffff400b87947 */ /* 0x000fea000383ffff */
.L_x_304:
[----:B0-----:R0:W1:Y:S02]  /*f3c0*/  SYNCS.PHASECHK.TRANS64.TRYWAIT P0, [R9+URZ], R4 ;  /* 0x00000004090075a7 */ /* 0x001064000800017f */
[----:B-1----:R-:W-:Y:S05]  /*f3d0*/  @!P0 NANOSLEEP.SYNCS 0x989680 ;  /* 0x009896800000895d */ /* 0x002fea0003900000 */
[----:B------:R-:W1:Y:S02]  /*f3e0*/  @!P0 SYNCS.PHASECHK.TRANS64 P0, [R9+URZ], R4 ;  /* 0x00000004090085a7 */ /* 0x000e64000800007f */
[----:B-1----:R-:W-:Y:S05]  /*f3f0*/  @!P0 BRA `(.L_x_304) ;  /* 0xfffffffc00f08947 */ /* 0x002fea000383ffff */
[----:B------:R-:W-:Y:S05]  /*f400*/  BRA `(.L_x_331) ;  /* 0xfffffff400c87947 */ /* 0x000fea000383ffff */
.L_x_305:
[----:B0-----:R0:W1:Y:S02]  /*f410*/  SYNCS.PHASECHK.TRANS64.TRYWAIT P0, [R8+URZ], R5 ;  /* 0x00000005080075a7 */ /* 0x001064000800017f */
[----:B-1----:R-:W-:Y:S05]  /*f420*/  @!P0 NANOSLEEP.SYNCS 0x989680 ;  /* 0x009896800000895d */ /* 0x002fea0003900000 */
[----:B------:R-:W1:Y:S02]  /*f430*/  @!P0 SYNCS.PHASECHK.TRANS64 P0, [R8+URZ], R5 ;  /* 0x00000005080085a7 */ /* 0x000e64000800007f */
[----:B-1----:R-:W-:Y:S05]  /*f440*/  @!P0 BRA `(.L_x_305) ;  /* 0xfffffffc00f08947 */ /* 0x002fea000383ffff */
[----:B------:R-:W-:Y:S05]  /*f450*/  BRA `(.L_x_332) ;  /* 0xfffffff400d87947 */ /* 0x000fea000383ffff */
.L_x_306:
[----:B-1----:R1:W2:Y:S02]  /*f460*/  SYNCS.PHASECHK.TRANS64.TRYWAIT P0, [R11+URZ], R6 ;  /* 0x000000060b0075a7 */ /* 0x0022a4000800017f */
[----:B--2---:R-:W-:Y:S05]  /*f470*/  @!P0 NANOSLEEP.SYNCS 0x989680 ;  /* 0x009896800000895d */ /* 0x004fea0003900000 */
[----:B------:R-:W2:Y:S02]  /*f480*/  @!P0 SYNCS.PHASECHK.TRANS64 P0, [R11+URZ], R6 ;  /* 0x000000060b0085a7 */ /* 0x000ea4000800007f */
[----:B--2---:R-:W-:Y:S05]  /*f490*/  @!P0 BRA `(.L_x_306) ;  /* 0xfffffffc00f08947 */ /* 0x004fea000383ffff */
[----:B------:R-:W-:Y:S05]  /*f4a0*/  BRA `(.L_x_333) ;  /* 0xfffffff400e07947 */ /* 0x000fea000383ffff */
.L_x_334:
[----:B------:R-:W-:-:S00]  /*f4b0*/  BRA `(.L_x_334) ;  /* 0xfffffffc00fc7947 */ /* 0x000fc0000383ffff */
[----:B------:R-:W-:-:S00]  /*f4c0*/  NOP ;  /* 0x0000000000007918 */ /* 0x000fc00000000000 */
        /* <DEDUP_REMOVED lines=11> */
.L_x_335:


//--------------------- .nv.shared._ZN7cutlass13device_kernelINS_4gemm6kernel13GemmUniversalIN4cute5tupleIJiiiiEEENS1_10collective13CollectiveMmaINS1_37MainloopSm90TmaGmmaWarpSpecializedFP8ILi20ENS5_IJNS4_1CILi2EEENSA_ILi1EEESC_EEENS1_35KernelTmaWarpSpecializedCooperativeEEENS5_IJNSA_ILi128EEENSA_ILi224EEENSA_ILi32EEEEEENS_12float_e4m3_tENS5_IJlSC_lEEESK_SL_NS4_8TiledMMAINS4_8MMA_AtomIJNS4_4SM904GMMA30MMA_64x32x32_F32E4M3E4M3_SS_TNILNSP_7ScaleInE1ELSR_1EEEEEENS4_6LayoutISD_NS5_IJSC_NSA_ILi0EEESV_EEEEENS5_IJNS4_10UnderscoreESY_SY_EEEEENS4_13SM90_TMA_LOADENS4_14ComposedLayoutINS4_7SwizzleILi1ELi4ELi3EEENS4_18smem_ptr_flag_bitsILi8EEENSU_INS5_IJNSA_ILi8EEESI_EEENS5_IJSI_SC_EEEEEEEvNS4_8identityENS4_23SM90_TMA_LOAD_MULTICASTES1B_vS1C_EENS_8epilogue10collective6detail29Sm90TmaWarpSpecializedAdapterINS1G_15DefaultEpilogueISK_SL_SL_NS1F_6thread17LinearCombinationISK_Li1EffLNS1K_9ScaleType4KindE0ELNS_15FloatRoundStyleE2ESK_EENS1_15EpilogueDefaultEEEEEvvEEEEvNT_6ParamsE --------------------------
	.section	.nv.shared._ZN7cutlass13device_kernelINS_4gemm6kernel13GemmUniversalIN4cute5tupleIJiiiiEEENS1_10collective13CollectiveMmaINS1_37MainloopSm90TmaGmmaWarpSpecializedFP8ILi20ENS5_IJNS4_1CILi2EEENSA_ILi1EEESC_EEENS1_35KernelTmaWarpSpecializedCooperativeEEENS5_IJNSA_ILi128EEENSA_ILi224EEENSA_ILi32EEEEEENS_12float_e4m3_tENS5_IJlSC_lEEESK_SL_NS4_8TiledMMAINS4_8MMA_AtomIJNS4_4SM904GMMA30MMA_64x32x32_F32E4M3E4M3_SS_TNILNSP_7ScaleInE1ELSR_1EEEEEENS4_6LayoutISD_NS5_IJSC_NSA_ILi0EEESV_EEEEENS5_IJNS4_10UnderscoreESY_SY_EEEEENS4_13SM90_TMA_LOADENS4_14ComposedLayoutINS4_7SwizzleILi1ELi4ELi3EEENS4_18smem_ptr_flag_bitsILi8EEENSU_INS5_IJNSA_ILi8EEESI_EEENS5_IJSI_SC_EEEEEEEvNS4_8identityENS4_23SM90_TMA_LOAD_MULTICASTES1B_vS1C_EENS_8epilogue10collective6detail29Sm90TmaWarpSpecializedAdapterINS1G_15DefaultEpilogueISK_SL_SL_NS1F_6thread17LinearCombinationISK_Li1EffLNS1K_9ScaleType4KindE0ELNS_15FloatRoundStyleE2ESK_EENS1_15EpilogueDefaultEEEEEvvEEEEvNT_6ParamsE,"aw",@nobits
	.sectionflags	@""
	.align	16
	.zero		1024


//--------------------- .nv.shared.reserved.0     --------------------------
	.section	.nv.shared.reserved.0,"aw",@nobits
	.weak		__nv_reservedSMEM_offset_0_alias
	.size		__nv_reservedSMEM_offset_0_alias, 0, 0
	.other		__nv_reservedSMEM_offset_0_alias,@"STO_CUDA_RESERVED_SHARED STV_DEFAULT"
__nv_reservedSMEM_offset_0_alias:
	.zero		0


//--------------------- .nv.global                --------------------------
	.section	.nv.global,"aw",@nobits
.nv.global:
	.type		_ZN40_INTERNAL_892ea141_4_k_cu_ab7d0e75_139594cute1_E,@object
	.size		_ZN40_INTERNAL_892ea141_4_k_cu_ab7d0e75_139594cute1_E,(_ZN40_INTERNAL_892ea141_4_k_cu_ab7d0e75_139594cuda3std3__45__cpo6cbeginE - _ZN40_INTERNAL_892ea141_4_k_cu_ab7d0e75_139594cute1_E)
_ZN40_INTERNAL_892ea141_4_k_cu_ab7d0e75_139594cute1_E:
	.zero		1
	.type		_ZN40_INTERNAL_892ea141_4_k_cu_ab7d0e75_139594cuda3std3__45__cpo6cbeginE,@object
	.size		_ZN40_INTERNAL_892ea141_4_k_cu_ab7d0e75_139594cuda3std3__45__cpo6cbeginE,(_ZN40_INTERNAL_892ea141_4_k_cu_ab7d0e75_139594cuda3std3__48in_placeE - _ZN40_INTERNAL_892ea141_4_k_cu_ab7d0e75_139594cuda3std3__45__cpo6cbeginE)
_ZN40_INTERNAL_892ea141_4_k_cu_ab7d0e75_139594cuda3std3__45__cpo6cbeginE:
	.zero		1
	.type		_ZN40_INTERNAL_892ea141_4_k_cu_ab7d0e75_139594cuda3std3__48in_placeE,@object
	.size		_ZN40_INTERNAL_892ea141_4_k_cu_ab7d0e75_139594cuda3std3__48in_placeE,(_ZN40_INTERNAL_892ea141_4_k_cu_ab7d0e75_139594cuda3std6ranges3__45__cpo9iter_moveE - _ZN40_INTERNAL_892ea141_4_k_cu_ab7d0e75_139594cuda3std3__48in_placeE)
_ZN40_INTERNAL_892ea141_4_k_cu_ab7d0e75_139594cuda3std3__48in_placeE:
	.zero		1
	.type		_ZN40_INTERNAL_892ea141_4_k_cu_ab7d0e75_139594cuda3std6ranges3__45__cpo9iter_moveE,@object
	.size		_ZN40_INTERNAL_892ea141_4_k_cu_ab7d0e75_139594cuda3std6ranges3__45__cpo9iter_moveE,(_ZN40_INTERNAL_892ea141_4_k_cu_ab7d0e75_139594cuda3std3__45__cpo5beginE - _ZN40_INTERNAL_892ea141_4_k_cu_ab7d0e75_139594cuda3std6ranges3__45__cpo9iter_moveE)
_ZN40_INTERNAL_892ea141_4_k_cu_ab7d0e75_139594cuda3std6ranges3__45__cpo9iter_moveE:
	.zero		1
	.type		_ZN40_INTERNAL_892ea141_4_k_cu_ab7d0e75_139594cuda3std3__45__cpo5beginE,@object
	.size		_ZN40_INTERNAL_892ea141_4_k_cu_ab7d0e75_139594cuda3std3__45__cpo5beginE,(_ZN40_INTERNAL_892ea141_4_k_cu_ab7d0e75_139594cuda3std3__442_GLOBAL__N__892ea141_4_k_cu_ab7d0e75_139596ignoreE - _ZN40_INTERNAL_892ea141_4_k_cu_ab7d0e75_139594cuda3std3__45__cpo5beginE)
_ZN40_INTERNAL_892ea141_4_k_cu_ab7d0e75_139594cuda3std3__45__cpo5beginE:
	.zero		1
	.type		_ZN40_INTERNAL_892ea141_4_k_cu_ab7d0e75_139594cuda3std3__442_GLOBAL__N__892ea141_4_k_cu_ab7d0e75_139596ignoreE,@object
	.size		_ZN40_INTERNAL_892ea141_4_k_cu_ab7d0e75_139594cuda3std3__442_GLOBAL__N__892ea141_4_k_cu_ab7d0e75_139596ignoreE,(_ZN40_INTERNAL_892ea141_4_k_cu_ab7d0e75_139594cute7productE - _ZN40_INTERNAL_892ea141_4_k_cu_ab7d0e75_139594cuda3std3__442_GLOBAL__N__892ea141_4_k_cu_ab7d0e75_139596ignoreE)
_ZN40_INTERNAL_892ea141_4_k_cu_ab7d0e75_139594cuda3std3__442_GLOBAL__N__892ea141_4_k_cu_ab7d0e75_139596ignoreE:
	.zero		1
	.type		_ZN40_INTERNAL_892ea141_4_k_cu_ab7d0e75_139594cute7productE,@object
	.size		_ZN40_INTERNAL_892ea141_4_k_cu_ab7d0e75_139594cute7productE,(_ZN40_INTERNAL_892ea141_4_k_cu_ab7d0e75_139594cuda3std3__45__cpo3endE - _ZN40_INTERNAL_892ea141_4_k_cu_ab7d0e75_139594cute7productE)
_ZN40_INTERNAL_892ea141_4_k_cu_ab7d0e75_139594cute7productE:
	.zero		1
	.type		_ZN40_INTERNAL_892ea141_4_k_cu_ab7d0e75_139594cuda3std3__45__cpo3endE,@object
	.size		_ZN40_INTERNAL_892ea141_4_k_cu_ab7d0e75_139594cuda3std3__45__cpo3endE,(_ZN40_INTERNAL_892ea141_4_k_cu_ab7d0e75_139594cuda3std3__419piecewise_constructE - _ZN40_INTERNAL_892ea141_4_k_cu_ab7d0e75_139594cuda3std3__45__cpo3endE)
_ZN40_INTERNAL_892ea141_4_k_cu_ab7d0e75_139594cuda3std3__45__cpo3endE:
	.zero		1
	.type		_ZN40_INTERNAL_892ea141_4_k_cu_ab7d0e75_139594cuda3std3__419piecewise_constructE,@object
	.size		_ZN40_INTERNAL_892ea141_4_k_cu_ab7d0e75_139594cuda3std3__419piecewise_constructE,(_ZN40_INTERNAL_892ea141_4_k_cu_ab7d0e75_139594cuda3std3__45__cpo4cendE - _ZN40_INTERNAL_892ea141_4_k_cu_ab7d0e75_139594cuda3std3__419piecewise_constructE)
_ZN40_INTERNAL_892ea141_4_k_cu_ab7d0e75_139594cuda3std3__419piecewise_constructE:
	.zero		1
	.type		_ZN40_INTERNAL_892ea141_4_k_cu_ab7d0e75_139594cuda3std3__45__cpo4cendE,@object
	.size		_ZN40_INTERNAL_892ea141_4_k_cu_ab7d0e75_139594cuda3std3__45__cpo4cendE,(_ZN40_INTERNAL_892ea141_4_k_cu_ab7d0e75_139594cuda3std6ranges3__45__cpo4swapE - _ZN40_INTERNAL_892ea141_4_k_cu_ab7d0e75_139594cuda3std3__45__cpo4cendE)
_ZN40_INTERNAL_892ea141_4_k_cu_ab7d0e75_139594cuda3std3__45__cpo4cendE:
	.zero		1
	.type		_ZN40_INTERNAL_892ea141_4_k_cu_ab7d0e75_139594cuda3std6ranges3__45__cpo4swapE,@object
	.size		_ZN40_INTERNAL_892ea141_4_k_cu_ab7d0e75_139594cuda3std6ranges3__45__cpo4swapE,(.L_7 - _ZN40_INTERNAL_892ea141_4_k_cu_ab7d0e75_139594cuda3std6ranges3__45__cpo4swapE)
_ZN40_INTERNAL_892ea141_4_k_cu_ab7d0e75_139594cuda3std6ranges3__45__cpo4swapE:
	.zero		1
.L_7:


//--------------------- .nv.constant0._ZN7cutlass13device_kernelINS_4gemm6kernel13GemmUniversalIN4cute5tupleIJiiiiEEENS1_10collective13CollectiveMmaINS1_37MainloopSm90TmaGmmaWarpSpecializedFP8ILi20ENS5_IJNS4_1CILi2EEENSA_ILi1EEESC_EEENS1_35KernelTmaWarpSpecializedCooperativeEEENS5_IJNSA_ILi128EEENSA_ILi224EEENSA_ILi32EEEEEENS_12float_e4m3_tENS5_IJlSC_lEEESK_SL_NS4_8TiledMMAINS4_8MMA_AtomIJNS4_4SM904GMMA30MMA_64x32x32_F32E4M3E4M3_SS_TNILNSP_7ScaleInE1ELSR_1EEEEEENS4_6LayoutISD_NS5_IJSC_NSA_ILi0EEESV_EEEEENS5_IJNS4_10UnderscoreESY_SY_EEEEENS4_13SM90_TMA_LOADENS4_14ComposedLayoutINS4_7SwizzleILi1ELi4ELi3EEENS4_18smem_ptr_flag_bitsILi8EEENSU_INS5_IJNSA_ILi8EEESI_EEENS5_IJSI_SC_EEEEEEEvNS4_8identityENS4_23SM90_TMA_LOAD_MULTICASTES1B_vS1C_EENS_8epilogue10collective6detail29Sm90TmaWarpSpecializedAdapterINS1G_15DefaultEpilogueISK_SL_SL_NS1F_6thread17LinearCombinationISK_Li1EffLNS1K_9ScaleType4KindE0ELNS_15FloatRoundStyleE2ESK_EENS1_15EpilogueDefaultEEEEEvvEEEEvNT_6ParamsE --------------------------
	.section	.nv.constant0._ZN7cutlass13device_kernelINS_4gemm6kernel13GemmUniversalIN4cute5tupleIJiiiiEEENS1_10collective13CollectiveMmaINS1_37MainloopSm90TmaGmmaWarpSpecializedFP8ILi20ENS5_IJNS4_1CILi2EEENSA_ILi1EEESC_EEENS1_35KernelTmaWarpSpecializedCooperativeEEENS5_IJNSA_ILi128EEENSA_ILi224EEENSA_ILi32EEEEEENS_12float_e4m3_tENS5_IJlSC_lEEESK_SL_NS4_8TiledMMAINS4_8MMA_AtomIJNS4_4SM904GMMA30MMA_64x32x32_F32E4M3E4M3_SS_TNILNSP_7ScaleInE1ELSR_1EEEEEENS4_6LayoutISD_NS5_IJSC_NSA_ILi0EEESV_EEEEENS5_IJNS4_10UnderscoreESY_SY_EEEEENS4_13SM90_TMA_LOADENS4_14ComposedLayoutINS4_7SwizzleILi1ELi4ELi3EEENS4_18smem_ptr_flag_bitsILi8EEENSU_INS5_IJNSA_ILi8EEESI_EEENS5_IJSI_SC_EEEEEEEvNS4_8identityENS4_23SM90_TMA_LOAD_MULTICASTES1B_vS1C_EENS_8epilogue10collective6detail29Sm90TmaWarpSpecializedAdapterINS1G_15DefaultEpilogueISK_SL_SL_NS1F_6thread17LinearCombinationISK_Li1EffLNS1K_9ScaleType4KindE0ELNS_15FloatRoundStyleE2ESK_EENS1_15EpilogueDefaultEEEEEvvEEEEvNT_6ParamsE,"a",@progbits
	.sectionflags	@""
	.align	4
.nv.constant0._ZN7cutlass13device_kernelINS_4gemm6kernel13GemmUniversalIN4cute5tupleIJiiiiEEENS1_10collective13CollectiveMmaINS1_37MainloopSm90TmaGmmaWarpSpecializedFP8ILi20ENS5_IJNS4_1CILi2EEENSA_ILi1EEESC_EEENS1_35KernelTmaWarpSpecializedCooperativeEEENS5_IJNSA_ILi128EEENSA_ILi224EEENSA_ILi32EEEEEENS_12float_e4m3_tENS5_IJlSC_lEEESK_SL_NS4_8TiledMMAINS4_8MMA_AtomIJNS4_4SM904GMMA30MMA_64x32x32_F32E4M3E4M3_SS_TNILNSP_7ScaleInE1ELSR_1EEEEEENS4_6LayoutISD_NS5_IJSC_NSA_ILi0EEESV_EEEEENS5_IJNS4_10UnderscoreESY_SY_EEEEENS4_13SM90_TMA_LOADENS4_14ComposedLayoutINS4_7SwizzleILi1ELi4ELi3EEENS4_18smem_ptr_flag_bitsILi8EEENSU_INS5_IJNSA_ILi8EEESI_EEENS5_IJSI_SC_EEEEEEEvNS4_8identityENS4_23SM90_TMA_LOAD_MULTICASTES1B_vS1C_EENS_8epilogue10collective6detail29Sm90TmaWarpSpecializedAdapterINS1G_15DefaultEpilogueISK_SL_SL_NS1F_6thread17LinearCombinationISK_Li1EffLNS1K_9ScaleType4KindE0ELNS_15FloatRoundStyleE2ESK_EENS1_15EpilogueDefaultEEEEEvvEEEEvNT_6ParamsE:
	.zero		1664


//--------------------- SYMBOLS --------------------------

	.type		.nv.reservedSmem.offset0,@object
	.size		.nv.reservedSmem.offset0,0x4
